//
// Generated by NVIDIA NVVM Compiler
//
// Compiler Build ID: CL-36424714
// Cuda compilation tools, release 13.0, V13.0.88
// Based on NVVM 20.0.0
//

.version 9.0
.target sm_100
.address_size 64

	// .globl	_Z8priceGPUPfS_S_ifS_S_S_fiS_S_S_fiP17curandStateXORWOWim
.global .align 4 .b8 precalc_xorwow_matrix[102400];
.global .align 4 .b8 precalc_xorwow_offset_matrix[102400];
.global .align 4 .b8 mrg32k3aM1[2304];
.global .align 4 .b8 mrg32k3aM2[2304];
.global .align 4 .b8 mrg32k3aM1SubSeq[2016];
.global .align 4 .b8 mrg32k3aM2SubSeq[2016];
.global .align 4 .b8 mrg32k3aM1Seq[2304];
.global .align 4 .b8 mrg32k3aM2Seq[2304];
.const .align 8 .b8 __cr_lgamma_table[72];
.extern .shared .align 16 .b8 sdata[];

.visible .entry _Z8priceGPUPfS_S_ifS_S_S_fiS_S_S_fiP17curandStateXORWOWim(
	.param .u64 .ptr .align 1 _Z8priceGPUPfS_S_ifS_S_S_fiS_S_S_fiP17curandStateXORWOWim_param_0,
	.param .u64 .ptr .align 1 _Z8priceGPUPfS_S_ifS_S_S_fiS_S_S_fiP17curandStateXORWOWim_param_1,
	.param .u64 .ptr .align 1 _Z8priceGPUPfS_S_ifS_S_S_fiS_S_S_fiP17curandStateXORWOWim_param_2,
	.param .u32 _Z8priceGPUPfS_S_ifS_S_S_fiS_S_S_fiP17curandStateXORWOWim_param_3,
	.param .f32 _Z8priceGPUPfS_S_ifS_S_S_fiS_S_S_fiP17curandStateXORWOWim_param_4,
	.param .u64 .ptr .align 1 _Z8priceGPUPfS_S_ifS_S_S_fiS_S_S_fiP17curandStateXORWOWim_param_5,
	.param .u64 .ptr .align 1 _Z8priceGPUPfS_S_ifS_S_S_fiS_S_S_fiP17curandStateXORWOWim_param_6,
	.param .u64 .ptr .align 1 _Z8priceGPUPfS_S_ifS_S_S_fiS_S_S_fiP17curandStateXORWOWim_param_7,
	.param .f32 _Z8priceGPUPfS_S_ifS_S_S_fiS_S_S_fiP17curandStateXORWOWim_param_8,
	.param .u32 _Z8priceGPUPfS_S_ifS_S_S_fiS_S_S_fiP17curandStateXORWOWim_param_9,
	.param .u64 .ptr .align 1 _Z8priceGPUPfS_S_ifS_S_S_fiS_S_S_fiP17curandStateXORWOWim_param_10,
	.param .u64 .ptr .align 1 _Z8priceGPUPfS_S_ifS_S_S_fiS_S_S_fiP17curandStateXORWOWim_param_11,
	.param .u64 .ptr .align 1 _Z8priceGPUPfS_S_ifS_S_S_fiS_S_S_fiP17curandStateXORWOWim_param_12,
	.param .f32 _Z8priceGPUPfS_S_ifS_S_S_fiS_S_S_fiP17curandStateXORWOWim_param_13,
	.param .u32 _Z8priceGPUPfS_S_ifS_S_S_fiS_S_S_fiP17curandStateXORWOWim_param_14,
	.param .u64 .ptr .align 1 _Z8priceGPUPfS_S_ifS_S_S_fiS_S_S_fiP17curandStateXORWOWim_param_15,
	.param .u32 _Z8priceGPUPfS_S_ifS_S_S_fiS_S_S_fiP17curandStateXORWOWim_param_16,
	.param .u64 _Z8priceGPUPfS_S_ifS_S_S_fiS_S_S_fiP17curandStateXORWOWim_param_17
)
{
	.reg .pred 	%p<145>;
	.reg .b32 	%r<982>;
	.reg .b32 	%f<895>;
	.reg .b64 	%rd<236>;
	.reg .b64 	%fd<12>;

	ld.param.u64 	%rd52, [_Z8priceGPUPfS_S_ifS_S_S_fiS_S_S_fiP17curandStateXORWOWim_param_2];
	ld.param.u32 	%r499, [_Z8priceGPUPfS_S_ifS_S_S_fiS_S_S_fiP17curandStateXORWOWim_param_3];
	ld.param.u64 	%rd53, [_Z8priceGPUPfS_S_ifS_S_S_fiS_S_S_fiP17curandStateXORWOWim_param_5];
	ld.param.u64 	%rd54, [_Z8priceGPUPfS_S_ifS_S_S_fiS_S_S_fiP17curandStateXORWOWim_param_7];
	ld.param.f32 	%f145, [_Z8priceGPUPfS_S_ifS_S_S_fiS_S_S_fiP17curandStateXORWOWim_param_8];
	ld.param.u32 	%r500, [_Z8priceGPUPfS_S_ifS_S_S_fiS_S_S_fiP17curandStateXORWOWim_param_9];
	ld.param.u64 	%rd55, [_Z8priceGPUPfS_S_ifS_S_S_fiS_S_S_fiP17curandStateXORWOWim_param_10];
	ld.param.u64 	%rd56, [_Z8priceGPUPfS_S_ifS_S_S_fiS_S_S_fiP17curandStateXORWOWim_param_15];
	ld.param.u32 	%r502, [_Z8priceGPUPfS_S_ifS_S_S_fiS_S_S_fiP17curandStateXORWOWim_param_16];
	ld.param.u64 	%rd57, [_Z8priceGPUPfS_S_ifS_S_S_fiS_S_S_fiP17curandStateXORWOWim_param_17];
	cvta.to.global.u64 	%rd1, %rd53;
	cvta.to.global.u64 	%rd2, %rd55;
	cvta.to.global.u64 	%rd3, %rd54;
	cvta.to.global.u64 	%rd4, %rd52;
	cvta.to.global.u64 	%rd58, %rd56;
	mov.u32 	%r503, %ctaid.x;
	mov.u32 	%r504, %tid.x;
	mad.lo.s32 	%r505, %r502, %r503, %r504;
	cvt.s64.s32 	%rd5, %r505;
	mul.wide.s32 	%rd59, %r505, 48;
	add.s64 	%rd6, %rd58, %rd59;
	cvt.u32.u64 	%r506, %rd57;
	xor.b32  	%r507, %r506, -1429050551;
	mul.lo.s32 	%r508, %r507, 1099087573;
	{ .reg .b32 tmp; mov.b64 {tmp, %r509}, %rd57; }
	xor.b32  	%r510, %r509, -136515619;
	mul.lo.s32 	%r511, %r510, -1703105765;
	add.s32 	%r512, %r508, %r511;
	add.s32 	%r513, %r512, 6615241;
	add.s32 	%r514, %r508, 123456789;
	st.global.v2.u32 	[%rd6], {%r513, %r514};
	xor.b32  	%r515, %r508, 362436069;
	add.s32 	%r516, %r511, 521288629;
	st.global.v2.u32 	[%rd6+8], {%r515, %r516};
	xor.b32  	%r517, %r511, 88675123;
	add.s32 	%r518, %r508, 5783321;
	st.global.v2.u32 	[%rd6+16], {%r517, %r518};
	setp.eq.s32 	%p1, %r505, 0;
	@%p1 bra 	$L__BB0_42;
	mov.b32 	%r793, 0;
	mov.u64 	%rd226, %rd5;
$L__BB0_2:
	and.b64  	%rd8, %rd226, 3;
	setp.eq.s64 	%p2, %rd8, 0;
	@%p2 bra 	$L__BB0_41;
	mul.wide.u32 	%rd60, %r793, 3200;
	mov.u64 	%rd61, precalc_xorwow_matrix;
	add.s64 	%rd9, %rd61, %rd60;
	cvt.u32.u64 	%r2, %rd8;
	mov.b32 	%r794, 0;
$L__BB0_4:
	mov.b32 	%r807, 0;
	mov.u32 	%r808, %r807;
	mov.u32 	%r809, %r807;
	mov.u32 	%r810, %r807;
	mov.u32 	%r811, %r807;
	mov.u32 	%r800, %r807;
$L__BB0_5:
	mul.wide.u32 	%rd62, %r800, 4;
	add.s64 	%rd63, %rd6, %rd62;
	ld.global.u32 	%r10, [%rd63+4];
	shl.b32 	%r11, %r800, 5;
	mov.b32 	%r806, 0;
$L__BB0_6:
	.pragma "nounroll";
	shr.u32 	%r523, %r10, %r806;
	and.b32  	%r524, %r523, 1;
	setp.eq.b32 	%p3, %r524, 1;
	not.pred 	%p4, %p3;
	add.s32 	%r525, %r11, %r806;
	mul.lo.s32 	%r526, %r525, 5;
	mul.wide.u32 	%rd64, %r526, 4;
	add.s64 	%rd10, %rd9, %rd64;
	@%p4 bra 	$L__BB0_8;
	ld.global.u32 	%r527, [%rd10];
	xor.b32  	%r811, %r811, %r527;
	ld.global.u32 	%r528, [%rd10+4];
	xor.b32  	%r810, %r810, %r528;
	ld.global.u32 	%r529, [%rd10+8];
	xor.b32  	%r809, %r809, %r529;
	ld.global.u32 	%r530, [%rd10+12];
	xor.b32  	%r808, %r808, %r530;
	ld.global.u32 	%r531, [%rd10+16];
	xor.b32  	%r807, %r807, %r531;
$L__BB0_8:
	and.b32  	%r533, %r523, 2;
	setp.eq.s32 	%p5, %r533, 0;
	@%p5 bra 	$L__BB0_10;
	ld.global.u32 	%r534, [%rd10+20];
	xor.b32  	%r811, %r811, %r534;
	ld.global.u32 	%r535, [%rd10+24];
	xor.b32  	%r810, %r810, %r535;
	ld.global.u32 	%r536, [%rd10+28];
	xor.b32  	%r809, %r809, %r536;
	ld.global.u32 	%r537, [%rd10+32];
	xor.b32  	%r808, %r808, %r537;
	ld.global.u32 	%r538, [%rd10+36];
	xor.b32  	%r807, %r807, %r538;
$L__BB0_10:
	and.b32  	%r540, %r523, 4;
	setp.eq.s32 	%p6, %r540, 0;
	@%p6 bra 	$L__BB0_12;
	ld.global.u32 	%r541, [%rd10+40];
	xor.b32  	%r811, %r811, %r541;
	ld.global.u32 	%r542, [%rd10+44];
	xor.b32  	%r810, %r810, %r542;
	ld.global.u32 	%r543, [%rd10+48];
	xor.b32  	%r809, %r809, %r543;
	ld.global.u32 	%r544, [%rd10+52];
	xor.b32  	%r808, %r808, %r544;
	ld.global.u32 	%r545, [%rd10+56];
	xor.b32  	%r807, %r807, %r545;
$L__BB0_12:
	and.b32  	%r547, %r523, 8;
	setp.eq.s32 	%p7, %r547, 0;
	@%p7 bra 	$L__BB0_14;
	ld.global.u32 	%r548, [%rd10+60];
	xor.b32  	%r811, %r811, %r548;
	ld.global.u32 	%r549, [%rd10+64];
	xor.b32  	%r810, %r810, %r549;
	ld.global.u32 	%r550, [%rd10+68];
	xor.b32  	%r809, %r809, %r550;
	ld.global.u32 	%r551, [%rd10+72];
	xor.b32  	%r808, %r808, %r551;
	ld.global.u32 	%r552, [%rd10+76];
	xor.b32  	%r807, %r807, %r552;
$L__BB0_14:
	and.b32  	%r554, %r523, 16;
	setp.eq.s32 	%p8, %r554, 0;
	@%p8 bra 	$L__BB0_16;
	ld.global.u32 	%r555, [%rd10+80];
	xor.b32  	%r811, %r811, %r555;
	ld.global.u32 	%r556, [%rd10+84];
	xor.b32  	%r810, %r810, %r556;
	ld.global.u32 	%r557, [%rd10+88];
	xor.b32  	%r809, %r809, %r557;
	ld.global.u32 	%r558, [%rd10+92];
	xor.b32  	%r808, %r808, %r558;
	ld.global.u32 	%r559, [%rd10+96];
	xor.b32  	%r807, %r807, %r559;
$L__BB0_16:
	and.b32  	%r561, %r523, 32;
	setp.eq.s32 	%p9, %r561, 0;
	@%p9 bra 	$L__BB0_18;
	ld.global.u32 	%r562, [%rd10+100];
	xor.b32  	%r811, %r811, %r562;
	ld.global.u32 	%r563, [%rd10+104];
	xor.b32  	%r810, %r810, %r563;
	ld.global.u32 	%r564, [%rd10+108];
	xor.b32  	%r809, %r809, %r564;
	ld.global.u32 	%r565, [%rd10+112];
	xor.b32  	%r808, %r808, %r565;
	ld.global.u32 	%r566, [%rd10+116];
	xor.b32  	%r807, %r807, %r566;
$L__BB0_18:
	and.b32  	%r568, %r523, 64;
	setp.eq.s32 	%p10, %r568, 0;
	@%p10 bra 	$L__BB0_20;
	ld.global.u32 	%r569, [%rd10+120];
	xor.b32  	%r811, %r811, %r569;
	ld.global.u32 	%r570, [%rd10+124];
	xor.b32  	%r810, %r810, %r570;
	ld.global.u32 	%r571, [%rd10+128];
	xor.b32  	%r809, %r809, %r571;
	ld.global.u32 	%r572, [%rd10+132];
	xor.b32  	%r808, %r808, %r572;
	ld.global.u32 	%r573, [%rd10+136];
	xor.b32  	%r807, %r807, %r573;
$L__BB0_20:
	and.b32  	%r575, %r523, 128;
	setp.eq.s32 	%p11, %r575, 0;
	@%p11 bra 	$L__BB0_22;
	ld.global.u32 	%r576, [%rd10+140];
	xor.b32  	%r811, %r811, %r576;
	ld.global.u32 	%r577, [%rd10+144];
	xor.b32  	%r810, %r810, %r577;
	ld.global.u32 	%r578, [%rd10+148];
	xor.b32  	%r809, %r809, %r578;
	ld.global.u32 	%r579, [%rd10+152];
	xor.b32  	%r808, %r808, %r579;
	ld.global.u32 	%r580, [%rd10+156];
	xor.b32  	%r807, %r807, %r580;
$L__BB0_22:
	and.b32  	%r582, %r523, 256;
	setp.eq.s32 	%p12, %r582, 0;
	@%p12 bra 	$L__BB0_24;
	ld.global.u32 	%r583, [%rd10+160];
	xor.b32  	%r811, %r811, %r583;
	ld.global.u32 	%r584, [%rd10+164];
	xor.b32  	%r810, %r810, %r584;
	ld.global.u32 	%r585, [%rd10+168];
	xor.b32  	%r809, %r809, %r585;
	ld.global.u32 	%r586, [%rd10+172];
	xor.b32  	%r808, %r808, %r586;
	ld.global.u32 	%r587, [%rd10+176];
	xor.b32  	%r807, %r807, %r587;
$L__BB0_24:
	and.b32  	%r589, %r523, 512;
	setp.eq.s32 	%p13, %r589, 0;
	@%p13 bra 	$L__BB0_26;
	ld.global.u32 	%r590, [%rd10+180];
	xor.b32  	%r811, %r811, %r590;
	ld.global.u32 	%r591, [%rd10+184];
	xor.b32  	%r810, %r810, %r591;
	ld.global.u32 	%r592, [%rd10+188];
	xor.b32  	%r809, %r809, %r592;
	ld.global.u32 	%r593, [%rd10+192];
	xor.b32  	%r808, %r808, %r593;
	ld.global.u32 	%r594, [%rd10+196];
	xor.b32  	%r807, %r807, %r594;
$L__BB0_26:
	and.b32  	%r596, %r523, 1024;
	setp.eq.s32 	%p14, %r596, 0;
	@%p14 bra 	$L__BB0_28;
	ld.global.u32 	%r597, [%rd10+200];
	xor.b32  	%r811, %r811, %r597;
	ld.global.u32 	%r598, [%rd10+204];
	xor.b32  	%r810, %r810, %r598;
	ld.global.u32 	%r599, [%rd10+208];
	xor.b32  	%r809, %r809, %r599;
	ld.global.u32 	%r600, [%rd10+212];
	xor.b32  	%r808, %r808, %r600;
	ld.global.u32 	%r601, [%rd10+216];
	xor.b32  	%r807, %r807, %r601;
$L__BB0_28:
	and.b32  	%r603, %r523, 2048;
	setp.eq.s32 	%p15, %r603, 0;
	@%p15 bra 	$L__BB0_30;
	ld.global.u32 	%r604, [%rd10+220];
	xor.b32  	%r811, %r811, %r604;
	ld.global.u32 	%r605, [%rd10+224];
	xor.b32  	%r810, %r810, %r605;
	ld.global.u32 	%r606, [%rd10+228];
	xor.b32  	%r809, %r809, %r606;
	ld.global.u32 	%r607, [%rd10+232];
	xor.b32  	%r808, %r808, %r607;
	ld.global.u32 	%r608, [%rd10+236];
	xor.b32  	%r807, %r807, %r608;
$L__BB0_30:
	and.b32  	%r610, %r523, 4096;
	setp.eq.s32 	%p16, %r610, 0;
	@%p16 bra 	$L__BB0_32;
	ld.global.u32 	%r611, [%rd10+240];
	xor.b32  	%r811, %r811, %r611;
	ld.global.u32 	%r612, [%rd10+244];
	xor.b32  	%r810, %r810, %r612;
	ld.global.u32 	%r613, [%rd10+248];
	xor.b32  	%r809, %r809, %r613;
	ld.global.u32 	%r614, [%rd10+252];
	xor.b32  	%r808, %r808, %r614;
	ld.global.u32 	%r615, [%rd10+256];
	xor.b32  	%r807, %r807, %r615;
$L__BB0_32:
	and.b32  	%r617, %r523, 8192;
	setp.eq.s32 	%p17, %r617, 0;
	@%p17 bra 	$L__BB0_34;
	ld.global.u32 	%r618, [%rd10+260];
	xor.b32  	%r811, %r811, %r618;
	ld.global.u32 	%r619, [%rd10+264];
	xor.b32  	%r810, %r810, %r619;
	ld.global.u32 	%r620, [%rd10+268];
	xor.b32  	%r809, %r809, %r620;
	ld.global.u32 	%r621, [%rd10+272];
	xor.b32  	%r808, %r808, %r621;
	ld.global.u32 	%r622, [%rd10+276];
	xor.b32  	%r807, %r807, %r622;
$L__BB0_34:
	and.b32  	%r624, %r523, 16384;
	setp.eq.s32 	%p18, %r624, 0;
	@%p18 bra 	$L__BB0_36;
	ld.global.u32 	%r625, [%rd10+280];
	xor.b32  	%r811, %r811, %r625;
	ld.global.u32 	%r626, [%rd10+284];
	xor.b32  	%r810, %r810, %r626;
	ld.global.u32 	%r627, [%rd10+288];
	xor.b32  	%r809, %r809, %r627;
	ld.global.u32 	%r628, [%rd10+292];
	xor.b32  	%r808, %r808, %r628;
	ld.global.u32 	%r629, [%rd10+296];
	xor.b32  	%r807, %r807, %r629;
$L__BB0_36:
	and.b32  	%r631, %r523, 32768;
	setp.eq.s32 	%p19, %r631, 0;
	@%p19 bra 	$L__BB0_38;
	ld.global.u32 	%r632, [%rd10+300];
	xor.b32  	%r811, %r811, %r632;
	ld.global.u32 	%r633, [%rd10+304];
	xor.b32  	%r810, %r810, %r633;
	ld.global.u32 	%r634, [%rd10+308];
	xor.b32  	%r809, %r809, %r634;
	ld.global.u32 	%r635, [%rd10+312];
	xor.b32  	%r808, %r808, %r635;
	ld.global.u32 	%r636, [%rd10+316];
	xor.b32  	%r807, %r807, %r636;
$L__BB0_38:
	add.s32 	%r806, %r806, 16;
	setp.ne.s32 	%p20, %r806, 32;
	@%p20 bra 	$L__BB0_6;
	mad.lo.s32 	%r637, %r800, -31, %r11;
	add.s32 	%r800, %r637, 1;
	setp.ne.s32 	%p21, %r800, 5;
	@%p21 bra 	$L__BB0_5;
	st.global.u32 	[%rd6+4], %r811;
	st.global.u32 	[%rd6+8], %r810;
	st.global.u32 	[%rd6+12], %r809;
	st.global.u32 	[%rd6+16], %r808;
	st.global.u32 	[%rd6+20], %r807;
	add.s32 	%r794, %r794, 1;
	setp.lt.u32 	%p22, %r794, %r2;
	@%p22 bra 	$L__BB0_4;
$L__BB0_41:
	shr.u64 	%rd11, %rd226, 2;
	add.s32 	%r793, %r793, 1;
	setp.gt.u64 	%p23, %rd226, 3;
	mov.u64 	%rd226, %rd11;
	@%p23 bra 	$L__BB0_2;
$L__BB0_42:
	cvt.u32.u64 	%r638, %rd5;
	mov.b32 	%r639, 0;
	st.global.v2.u32 	[%rd6+24], {%r639, %r639};
	st.global.u32 	[%rd6+32], %r639;
	mov.b64 	%rd65, 0;
	st.global.u64 	[%rd6+40], %rd65;
	add.s32 	%r182, %r500, 1;
	mad.lo.s32 	%r640, %r499, %r500, %r499;
	mul.lo.s32 	%r183, %r640, %r638;
	setp.lt.s32 	%p24, %r499, 1;
	@%p24 bra 	$L__BB0_55;
	add.s32 	%r642, %r499, -1;
	and.b32  	%r184, %r499, 15;
	setp.lt.u32 	%p25, %r642, 15;
	mov.b32 	%r887, 0;
	@%p25 bra 	$L__BB0_46;
	and.b32  	%r887, %r499, 2147483632;
	mov.b32 	%r931, 0;
$L__BB0_45:
	.pragma "nounroll";
	mul.wide.u32 	%rd66, %r931, 4;
	add.s64 	%rd67, %rd1, %rd66;
	ld.global.f32 	%f147, [%rd67];
	add.s32 	%r644, %r931, %r183;
	mul.wide.s32 	%rd68, %r644, 4;
	add.s64 	%rd69, %rd4, %rd68;
	st.global.f32 	[%rd69], %f147;
	ld.global.f32 	%f148, [%rd67+4];
	st.global.f32 	[%rd69+4], %f148;
	ld.global.f32 	%f149, [%rd67+8];
	st.global.f32 	[%rd69+8], %f149;
	ld.global.f32 	%f150, [%rd67+12];
	st.global.f32 	[%rd69+12], %f150;
	ld.global.f32 	%f151, [%rd67+16];
	st.global.f32 	[%rd69+16], %f151;
	ld.global.f32 	%f152, [%rd67+20];
	st.global.f32 	[%rd69+20], %f152;
	ld.global.f32 	%f153, [%rd67+24];
	st.global.f32 	[%rd69+24], %f153;
	ld.global.f32 	%f154, [%rd67+28];
	st.global.f32 	[%rd69+28], %f154;
	ld.global.f32 	%f155, [%rd67+32];
	st.global.f32 	[%rd69+32], %f155;
	ld.global.f32 	%f156, [%rd67+36];
	st.global.f32 	[%rd69+36], %f156;
	ld.global.f32 	%f157, [%rd67+40];
	st.global.f32 	[%rd69+40], %f157;
	ld.global.f32 	%f158, [%rd67+44];
	st.global.f32 	[%rd69+44], %f158;
	ld.global.f32 	%f159, [%rd67+48];
	st.global.f32 	[%rd69+48], %f159;
	ld.global.f32 	%f160, [%rd67+52];
	st.global.f32 	[%rd69+52], %f160;
	ld.global.f32 	%f161, [%rd67+56];
	st.global.f32 	[%rd69+56], %f161;
	ld.global.f32 	%f162, [%rd67+60];
	st.global.f32 	[%rd69+60], %f162;
	add.s32 	%r931, %r931, 16;
	setp.eq.s32 	%p26, %r931, %r887;
	@%p26 bra 	$L__BB0_46;
	bra.uni 	$L__BB0_45;
$L__BB0_46:
	setp.eq.s32 	%p27, %r184, 0;
	@%p27 bra 	$L__BB0_55;
	and.b32  	%r187, %r499, 7;
	setp.lt.u32 	%p28, %r184, 8;
	@%p28 bra 	$L__BB0_49;
	mul.wide.u32 	%rd70, %r887, 4;
	add.s64 	%rd71, %rd1, %rd70;
	ld.global.f32 	%f163, [%rd71];
	add.s32 	%r645, %r887, %r183;
	mul.wide.s32 	%rd72, %r645, 4;
	add.s64 	%rd73, %rd4, %rd72;
	st.global.f32 	[%rd73], %f163;
	ld.global.f32 	%f164, [%rd71+4];
	st.global.f32 	[%rd73+4], %f164;
	ld.global.f32 	%f165, [%rd71+8];
	st.global.f32 	[%rd73+8], %f165;
	ld.global.f32 	%f166, [%rd71+12];
	st.global.f32 	[%rd73+12], %f166;
	ld.global.f32 	%f167, [%rd71+16];
	st.global.f32 	[%rd73+16], %f167;
	ld.global.f32 	%f168, [%rd71+20];
	st.global.f32 	[%rd73+20], %f168;
	ld.global.f32 	%f169, [%rd71+24];
	st.global.f32 	[%rd73+24], %f169;
	ld.global.f32 	%f170, [%rd71+28];
	st.global.f32 	[%rd73+28], %f170;
	add.s32 	%r887, %r887, 8;
$L__BB0_49:
	setp.eq.s32 	%p29, %r187, 0;
	@%p29 bra 	$L__BB0_55;
	and.b32  	%r190, %r499, 3;
	setp.lt.u32 	%p30, %r187, 4;
	@%p30 bra 	$L__BB0_52;
	mul.wide.u32 	%rd74, %r887, 4;
	add.s64 	%rd75, %rd1, %rd74;
	ld.global.f32 	%f171, [%rd75];
	add.s32 	%r646, %r887, %r183;
	mul.wide.s32 	%rd76, %r646, 4;
	add.s64 	%rd77, %rd4, %rd76;
	st.global.f32 	[%rd77], %f171;
	ld.global.f32 	%f172, [%rd75+4];
	st.global.f32 	[%rd77+4], %f172;
	ld.global.f32 	%f173, [%rd75+8];
	st.global.f32 	[%rd77+8], %f173;
	ld.global.f32 	%f174, [%rd75+12];
	st.global.f32 	[%rd77+12], %f174;
	add.s32 	%r887, %r887, 4;
$L__BB0_52:
	setp.eq.s32 	%p31, %r190, 0;
	@%p31 bra 	$L__BB0_55;
	mov.b32 	%r891, 0;
$L__BB0_54:
	.pragma "nounroll";
	mul.wide.u32 	%rd78, %r887, 4;
	add.s64 	%rd79, %rd1, %rd78;
	ld.global.f32 	%f175, [%rd79];
	add.s32 	%r648, %r887, %r183;
	mul.wide.s32 	%rd80, %r648, 4;
	add.s64 	%rd81, %rd4, %rd80;
	st.global.f32 	[%rd81], %f175;
	add.s32 	%r887, %r887, 1;
	add.s32 	%r891, %r891, 1;
	setp.ne.s32 	%p32, %r891, %r190;
	@%p32 bra 	$L__BB0_54;
$L__BB0_55:
	setp.lt.s32 	%p33, %r500, 1;
	@%p33 bra 	$L__BB0_74;
	setp.lt.s32 	%p34, %r499, 1;
	cvt.rn.f32.u32 	%f176, %r500;
	div.rn.f32 	%f1, %f145, %f176;
	@%p34 bra 	$L__BB0_74;
	sqrt.rn.f32 	%f2, %f1;
	and.b32  	%r197, %r499, 2147483646;
	mov.b32 	%r892, 1;
	mul.wide.u32 	%rd90, %r499, 4;
$L__BB0_58:
	mov.b32 	%r893, 0;
$L__BB0_59:
	setp.eq.s32 	%p35, %r499, 1;
	mul.lo.s32 	%r200, %r893, %r499;
	ld.global.v2.u32 	{%r915, %r914}, [%rd6];
	ld.global.v2.u32 	{%r913, %r897}, [%rd6+8];
	ld.global.v2.u32 	{%r898, %r899}, [%rd6+16];
	ld.global.v2.u32 	{%r900, %r241}, [%rd6+24];
	ld.global.f32 	%f817, [%rd6+32];
	ld.global.f64 	%fd3, [%rd6+40];
	mov.f32 	%f819, 0f00000000;
	mov.b32 	%r923, 0;
	@%p35 bra 	$L__BB0_67;
	mov.f32 	%f819, 0f00000000;
	mov.b32 	%r901, 0;
$L__BB0_61:
	add.s32 	%r653, %r901, %r200;
	mul.wide.u32 	%rd82, %r653, 4;
	add.s64 	%rd12, %rd3, %rd82;
	ld.global.f32 	%f11, [%rd12];
	setp.eq.s32 	%p36, %r900, 1;
	@%p36 bra 	$L__BB0_63;
	shr.u32 	%r655, %r914, 2;
	xor.b32  	%r656, %r655, %r914;
	shl.b32 	%r657, %r899, 4;
	shl.b32 	%r658, %r656, 1;
	xor.b32  	%r659, %r657, %r658;
	xor.b32  	%r660, %r659, %r899;
	xor.b32  	%r904, %r660, %r656;
	add.s32 	%r661, %r915, %r904;
	add.s32 	%r662, %r661, 362437;
	shr.u32 	%r663, %r913, 2;
	xor.b32  	%r664, %r663, %r913;
	shl.b32 	%r665, %r904, 4;
	shl.b32 	%r666, %r664, 1;
	xor.b32  	%r667, %r666, %r665;
	xor.b32  	%r668, %r667, %r664;
	xor.b32  	%r903, %r668, %r904;
	add.s32 	%r915, %r915, 724874;
	add.s32 	%r669, %r903, %r915;
	cvt.rn.f32.u32 	%f180, %r662;
	fma.rn.f32 	%f181, %f180, 0f2F800000, 0f2F000000;
	cvt.rn.f32.u32 	%f182, %r669;
	fma.rn.f32 	%f183, %f182, 0f30C90FDB, 0f30490FDB;
	setp.lt.f32 	%p37, %f181, 0f00800000;
	mul.f32 	%f184, %f181, 0f4B000000;
	selp.f32 	%f185, %f184, %f181, %p37;
	selp.f32 	%f186, 0fC1B80000, 0f00000000, %p37;
	mov.b32 	%r670, %f185;
	add.s32 	%r671, %r670, -1059760811;
	and.b32  	%r672, %r671, -8388608;
	sub.s32 	%r673, %r670, %r672;
	mov.b32 	%f187, %r673;
	cvt.rn.f32.s32 	%f188, %r672;
	fma.rn.f32 	%f189, %f188, 0f34000000, %f186;
	add.f32 	%f190, %f187, 0fBF800000;
	fma.rn.f32 	%f191, %f190, 0fBE055027, 0f3E1039F6;
	fma.rn.f32 	%f192, %f191, %f190, 0fBDF8CDCC;
	fma.rn.f32 	%f193, %f192, %f190, 0f3E0F2955;
	fma.rn.f32 	%f194, %f193, %f190, 0fBE2AD8B9;
	fma.rn.f32 	%f195, %f194, %f190, 0f3E4CED0B;
	fma.rn.f32 	%f196, %f195, %f190, 0fBE7FFF22;
	fma.rn.f32 	%f197, %f196, %f190, 0f3EAAAA78;
	fma.rn.f32 	%f198, %f197, %f190, 0fBF000000;
	mul.f32 	%f199, %f190, %f198;
	fma.rn.f32 	%f200, %f199, %f190, %f190;
	fma.rn.f32 	%f201, %f189, 0f3F317218, %f200;
	setp.gt.u32 	%p38, %r670, 2139095039;
	fma.rn.f32 	%f202, %f185, 0f7F800000, 0f7F800000;
	selp.f32 	%f203, %f202, %f201, %p38;
	setp.eq.f32 	%p39, %f185, 0f00000000;
	mul.f32 	%f204, %f203, 0fC0000000;
	selp.f32 	%f205, 0f7F800000, %f204, %p39;
	sqrt.rn.f32 	%f206, %f205;
	sin.approx.f32 	%f207, %f183;
	cos.approx.f32 	%f208, %f183;
	mul.f32 	%f816, %f206, %f207;
	mul.f32 	%f817, %f206, %f208;
	mov.b32 	%r902, 1;
	mov.u32 	%r905, %r899;
	mov.u32 	%r913, %r898;
	mov.u32 	%r914, %r897;
	mov.u32 	%r899, %r903;
	mov.u32 	%r898, %r904;
	mov.u32 	%r897, %r905;
	bra.uni 	$L__BB0_64;
$L__BB0_63:
	mov.b32 	%r902, 0;
	mov.u32 	%r903, %r899;
	mov.u32 	%r904, %r898;
	mov.u32 	%r905, %r897;
	mov.f32 	%f816, %f817;
$L__BB0_64:
	setp.ne.s32 	%p40, %r900, 1;
	st.global.v2.u32 	[%rd6], {%r915, %r914};
	st.global.v2.u32 	[%rd6+8], {%r913, %r905};
	st.global.v2.u32 	[%rd6+16], {%r904, %r903};
	st.global.v2.u32 	[%rd6+24], {%r902, %r241};
	st.global.f32 	[%rd6+32], %f817;
	st.global.f64 	[%rd6+40], %fd3;
	fma.rn.f32 	%f16, %f11, %f816, %f819;
	ld.global.f32 	%f17, [%rd12+4];
	mov.b32 	%r900, 0;
	mov.f32 	%f818, %f817;
	@%p40 bra 	$L__BB0_66;
	shr.u32 	%r677, %r914, 2;
	xor.b32  	%r678, %r677, %r914;
	shl.b32 	%r679, %r903, 4;
	shl.b32 	%r680, %r678, 1;
	xor.b32  	%r681, %r679, %r680;
	xor.b32  	%r682, %r681, %r903;
	xor.b32  	%r898, %r682, %r678;
	add.s32 	%r683, %r915, %r898;
	add.s32 	%r684, %r683, 362437;
	shr.u32 	%r685, %r913, 2;
	xor.b32  	%r686, %r685, %r913;
	shl.b32 	%r687, %r898, 4;
	shl.b32 	%r688, %r686, 1;
	xor.b32  	%r689, %r688, %r687;
	xor.b32  	%r690, %r689, %r686;
	xor.b32  	%r899, %r690, %r898;
	add.s32 	%r915, %r915, 724874;
	add.s32 	%r691, %r899, %r915;
	cvt.rn.f32.u32 	%f209, %r684;
	fma.rn.f32 	%f210, %f209, 0f2F800000, 0f2F000000;
	cvt.rn.f32.u32 	%f211, %r691;
	fma.rn.f32 	%f212, %f211, 0f30C90FDB, 0f30490FDB;
	setp.lt.f32 	%p41, %f210, 0f00800000;
	mul.f32 	%f213, %f210, 0f4B000000;
	selp.f32 	%f214, %f213, %f210, %p41;
	selp.f32 	%f215, 0fC1B80000, 0f00000000, %p41;
	mov.b32 	%r692, %f214;
	add.s32 	%r693, %r692, -1059760811;
	and.b32  	%r694, %r693, -8388608;
	sub.s32 	%r695, %r692, %r694;
	mov.b32 	%f216, %r695;
	cvt.rn.f32.s32 	%f217, %r694;
	fma.rn.f32 	%f218, %f217, 0f34000000, %f215;
	add.f32 	%f219, %f216, 0fBF800000;
	fma.rn.f32 	%f220, %f219, 0fBE055027, 0f3E1039F6;
	fma.rn.f32 	%f221, %f220, %f219, 0fBDF8CDCC;
	fma.rn.f32 	%f222, %f221, %f219, 0f3E0F2955;
	fma.rn.f32 	%f223, %f222, %f219, 0fBE2AD8B9;
	fma.rn.f32 	%f224, %f223, %f219, 0f3E4CED0B;
	fma.rn.f32 	%f225, %f224, %f219, 0fBE7FFF22;
	fma.rn.f32 	%f226, %f225, %f219, 0f3EAAAA78;
	fma.rn.f32 	%f227, %f226, %f219, 0fBF000000;
	mul.f32 	%f228, %f219, %f227;
	fma.rn.f32 	%f229, %f228, %f219, %f219;
	fma.rn.f32 	%f230, %f218, 0f3F317218, %f229;
	setp.gt.u32 	%p42, %r692, 2139095039;
	fma.rn.f32 	%f231, %f214, 0f7F800000, 0f7F800000;
	selp.f32 	%f232, %f231, %f230, %p42;
	setp.eq.f32 	%p43, %f214, 0f00000000;
	mul.f32 	%f233, %f232, 0fC0000000;
	selp.f32 	%f234, 0f7F800000, %f233, %p43;
	sqrt.rn.f32 	%f235, %f234;
	sin.approx.f32 	%f236, %f212;
	cos.approx.f32 	%f237, %f212;
	mul.f32 	%f818, %f235, %f236;
	mul.f32 	%f817, %f235, %f237;
	mov.b32 	%r900, 1;
	mov.u32 	%r897, %r903;
	mov.u32 	%r913, %r904;
	mov.u32 	%r914, %r905;
$L__BB0_66:
	st.global.v2.u32 	[%rd6], {%r915, %r914};
	st.global.v2.u32 	[%rd6+8], {%r913, %r897};
	st.global.v2.u32 	[%rd6+16], {%r898, %r899};
	st.global.v2.u32 	[%rd6+24], {%r900, %r241};
	st.global.f32 	[%rd6+32], %f817;
	st.global.f64 	[%rd6+40], %fd3;
	fma.rn.f32 	%f819, %f17, %f818, %f16;
	add.s32 	%r901, %r901, 2;
	setp.ne.s32 	%p44, %r901, %r197;
	mov.u32 	%r923, %r197;
	@%p44 bra 	$L__BB0_61;
$L__BB0_67:
	and.b32  	%r696, %r499, 1;
	setp.eq.b32 	%p45, %r696, 1;
	not.pred 	%p46, %p45;
	@%p46 bra 	$L__BB0_72;
	add.s32 	%r697, %r923, %r200;
	mul.wide.u32 	%rd83, %r697, 4;
	add.s64 	%rd84, %rd3, %rd83;
	ld.global.f32 	%f28, [%rd84];
	setp.eq.s32 	%p47, %r900, 1;
	@%p47 bra 	$L__BB0_70;
	shr.u32 	%r699, %r914, 2;
	xor.b32  	%r700, %r699, %r914;
	shl.b32 	%r701, %r899, 4;
	shl.b32 	%r702, %r700, 1;
	xor.b32  	%r703, %r701, %r702;
	xor.b32  	%r704, %r703, %r899;
	xor.b32  	%r926, %r704, %r700;
	add.s32 	%r705, %r915, %r926;
	add.s32 	%r706, %r705, 362437;
	shr.u32 	%r707, %r913, 2;
	xor.b32  	%r708, %r707, %r913;
	shl.b32 	%r709, %r926, 4;
	shl.b32 	%r710, %r708, 1;
	xor.b32  	%r711, %r710, %r709;
	xor.b32  	%r712, %r711, %r708;
	xor.b32  	%r925, %r712, %r926;
	add.s32 	%r915, %r915, 724874;
	add.s32 	%r713, %r925, %r915;
	cvt.rn.f32.u32 	%f238, %r706;
	fma.rn.f32 	%f239, %f238, 0f2F800000, 0f2F000000;
	cvt.rn.f32.u32 	%f240, %r713;
	fma.rn.f32 	%f241, %f240, 0f30C90FDB, 0f30490FDB;
	setp.lt.f32 	%p48, %f239, 0f00800000;
	mul.f32 	%f242, %f239, 0f4B000000;
	selp.f32 	%f243, %f242, %f239, %p48;
	selp.f32 	%f244, 0fC1B80000, 0f00000000, %p48;
	mov.b32 	%r714, %f243;
	add.s32 	%r715, %r714, -1059760811;
	and.b32  	%r716, %r715, -8388608;
	sub.s32 	%r717, %r714, %r716;
	mov.b32 	%f245, %r717;
	cvt.rn.f32.s32 	%f246, %r716;
	fma.rn.f32 	%f247, %f246, 0f34000000, %f244;
	add.f32 	%f248, %f245, 0fBF800000;
	fma.rn.f32 	%f249, %f248, 0fBE055027, 0f3E1039F6;
	fma.rn.f32 	%f250, %f249, %f248, 0fBDF8CDCC;
	fma.rn.f32 	%f251, %f250, %f248, 0f3E0F2955;
	fma.rn.f32 	%f252, %f251, %f248, 0fBE2AD8B9;
	fma.rn.f32 	%f253, %f252, %f248, 0f3E4CED0B;
	fma.rn.f32 	%f254, %f253, %f248, 0fBE7FFF22;
	fma.rn.f32 	%f255, %f254, %f248, 0f3EAAAA78;
	fma.rn.f32 	%f256, %f255, %f248, 0fBF000000;
	mul.f32 	%f257, %f248, %f256;
	fma.rn.f32 	%f258, %f257, %f248, %f248;
	fma.rn.f32 	%f259, %f247, 0f3F317218, %f258;
	setp.gt.u32 	%p49, %r714, 2139095039;
	fma.rn.f32 	%f260, %f243, 0f7F800000, 0f7F800000;
	selp.f32 	%f261, %f260, %f259, %p49;
	setp.eq.f32 	%p50, %f243, 0f00000000;
	mul.f32 	%f262, %f261, 0fC0000000;
	selp.f32 	%f263, 0f7F800000, %f262, %p50;
	sqrt.rn.f32 	%f264, %f263;
	sin.approx.f32 	%f265, %f241;
	cos.approx.f32 	%f266, %f241;
	mul.f32 	%f823, %f264, %f265;
	mul.f32 	%f817, %f264, %f266;
	mov.b32 	%r924, 1;
	bra.uni 	$L__BB0_71;
$L__BB0_70:
	mov.b32 	%r924, 0;
	mov.u32 	%r925, %r899;
	mov.u32 	%r926, %r898;
	mov.u32 	%r899, %r897;
	mov.u32 	%r898, %r913;
	mov.u32 	%r897, %r914;
	mov.f32 	%f823, %f817;
$L__BB0_71:
	st.global.v2.u32 	[%rd6], {%r915, %r897};
	st.global.v2.u32 	[%rd6+8], {%r898, %r899};
	st.global.v2.u32 	[%rd6+16], {%r926, %r925};
	st.global.v2.u32 	[%rd6+24], {%r924, %r241};
	st.global.f32 	[%rd6+32], %f817;
	st.global.f64 	[%rd6+40], %fd3;
	fma.rn.f32 	%f819, %f28, %f823, %f819;
$L__BB0_72:
	ld.param.u64 	%rd223, [_Z8priceGPUPfS_S_ifS_S_S_fiS_S_S_fiP17curandStateXORWOWim_param_6];
	ld.param.f32 	%f807, [_Z8priceGPUPfS_S_ifS_S_S_fiS_S_S_fiP17curandStateXORWOWim_param_4];
	cvta.to.global.u64 	%rd85, %rd223;
	mul.wide.u32 	%rd86, %r893, 4;
	add.s64 	%rd87, %rd85, %rd86;
	ld.global.f32 	%f267, [%rd87];
	mul.f32 	%f268, %f819, %f2;
	mul.f32 	%f269, %f267, %f267;
	mul.f32 	%f270, %f269, 0f3F000000;
	sub.f32 	%f271, %f807, %f270;
	mul.f32 	%f272, %f1, %f271;
	fma.rn.f32 	%f273, %f267, %f268, %f272;
	fma.rn.f32 	%f274, %f273, 0f3BBB989D, 0f3F000000;
	cvt.sat.f32.f32 	%f275, %f274;
	mov.f32 	%f276, 0f4B400001;
	mov.f32 	%f277, 0f437C0000;
	fma.rm.f32 	%f278, %f275, %f277, %f276;
	add.f32 	%f279, %f278, 0fCB40007F;
	neg.f32 	%f280, %f279;
	fma.rn.f32 	%f281, %f273, 0f3FB8AA3B, %f280;
	fma.rn.f32 	%f282, %f273, 0f32A57060, %f281;
	mov.b32 	%r719, %f278;
	shl.b32 	%r720, %r719, 23;
	mov.b32 	%f283, %r720;
	ex2.approx.ftz.f32 	%f284, %f282;
	mul.f32 	%f285, %f284, %f283;
	add.s32 	%r721, %r893, %r183;
	add.s32 	%r722, %r892, -1;
	mad.lo.s32 	%r723, %r722, %r499, %r721;
	mul.wide.s32 	%rd88, %r723, 4;
	add.s64 	%rd89, %rd4, %rd88;
	ld.global.f32 	%f286, [%rd89];
	mul.f32 	%f287, %f286, %f285;
	add.s64 	%rd91, %rd89, %rd90;
	st.global.f32 	[%rd91], %f287;
	add.s32 	%r893, %r893, 1;
	setp.ne.s32 	%p51, %r893, %r499;
	@%p51 bra 	$L__BB0_59;
	add.s32 	%r340, %r892, 1;
	setp.eq.s32 	%p52, %r892, %r500;
	mov.u32 	%r892, %r340;
	@%p52 bra 	$L__BB0_74;
	bra.uni 	$L__BB0_58;
$L__BB0_74:
	ld.param.u32 	%r786, [_Z8priceGPUPfS_S_ifS_S_S_fiS_S_S_fiP17curandStateXORWOWim_param_14];
	ld.param.u64 	%rd225, [_Z8priceGPUPfS_S_ifS_S_S_fiS_S_S_fiP17curandStateXORWOWim_param_12];
	ld.param.u64 	%rd224, [_Z8priceGPUPfS_S_ifS_S_S_fiS_S_S_fiP17curandStateXORWOWim_param_11];
	cvta.to.global.u64 	%rd13, %rd224;
	cvta.to.global.u64 	%rd14, %rd225;
	mov.f32 	%f894, 0f00000000;
	setp.gt.s32 	%p53, %r786, 3;
	@%p53 bra 	$L__BB0_98;
	ld.param.u32 	%r790, [_Z8priceGPUPfS_S_ifS_S_S_fiS_S_S_fiP17curandStateXORWOWim_param_14];
	setp.eq.s32 	%p57, %r790, 1;
	@%p57 bra 	$L__BB0_164;
	ld.param.u32 	%r791, [_Z8priceGPUPfS_S_ifS_S_S_fiS_S_S_fiP17curandStateXORWOWim_param_14];
	setp.eq.s32 	%p58, %r791, 2;
	@%p58 bra 	$L__BB0_143;
	ld.param.u32 	%r792, [_Z8priceGPUPfS_S_ifS_S_S_fiS_S_S_fiP17curandStateXORWOWim_param_14];
	setp.eq.s32 	%p59, %r792, 3;
	@%p59 bra 	$L__BB0_78;
	bra.uni 	$L__BB0_192;
$L__BB0_78:
	setp.lt.s32 	%p102, %r499, 1;
	setp.lt.s32 	%p103, %r500, 0;
	or.pred  	%p104, %p103, %p102;
	@%p104 bra 	$L__BB0_84;
	mov.b32 	%r941, 0;
$L__BB0_80:
	mad.lo.s32 	%r377, %r941, %r499, %r183;
	mov.b32 	%r942, 0;
$L__BB0_81:
	add.s32 	%r761, %r377, %r942;
	mul.wide.s32 	%rd144, %r761, 4;
	add.s64 	%rd145, %rd4, %rd144;
	ld.global.f32 	%f557, [%rd145];
	mul.wide.u32 	%rd146, %r942, 4;
	add.s64 	%rd147, %rd13, %rd146;
	ld.global.f32 	%f558, [%rd147];
	setp.lt.f32 	%p105, %f557, %f558;
	@%p105 bra 	$L__BB0_192;
	add.s32 	%r942, %r942, 1;
	setp.ne.s32 	%p106, %r942, %r499;
	@%p106 bra 	$L__BB0_81;
	add.s32 	%r380, %r941, 1;
	setp.eq.s32 	%p107, %r941, %r500;
	mov.u32 	%r941, %r380;
	@%p107 bra 	$L__BB0_84;
	bra.uni 	$L__BB0_80;
$L__BB0_84:
	setp.lt.s32 	%p108, %r499, 1;
	mov.f32 	%f870, 0f00000000;
	@%p108 bra 	$L__BB0_97;
	mad.lo.s32 	%r429, %r500, %r499, %r183;
	add.s32 	%r763, %r499, -1;
	and.b32  	%r430, %r499, 15;
	setp.lt.u32 	%p109, %r763, 15;
	mov.f32 	%f870, 0f00000000;
	mov.b32 	%r962, 0;
	@%p109 bra 	$L__BB0_88;
	cvt.u32.u64 	%r764, %rd5;
	and.b32  	%r962, %r499, 2147483632;
	neg.s32 	%r960, %r962;
	add.s64 	%rd26, %rd4, 32;
	mad.lo.s32 	%r765, %r764, %r182, %r500;
	mul.lo.s32 	%r959, %r499, %r765;
	add.s64 	%rd230, %rd2, 32;
	mov.f32 	%f870, 0f00000000;
$L__BB0_87:
	.pragma "nounroll";
	mul.wide.s32 	%rd148, %r959, 4;
	add.s64 	%rd149, %rd26, %rd148;
	ld.global.f32 	%f563, [%rd149+-32];
	ld.global.f32 	%f564, [%rd230+-32];
	fma.rn.f32 	%f565, %f563, %f564, %f870;
	ld.global.f32 	%f566, [%rd149+-28];
	ld.global.f32 	%f567, [%rd230+-28];
	fma.rn.f32 	%f568, %f566, %f567, %f565;
	ld.global.f32 	%f569, [%rd149+-24];
	ld.global.f32 	%f570, [%rd230+-24];
	fma.rn.f32 	%f571, %f569, %f570, %f568;
	ld.global.f32 	%f572, [%rd149+-20];
	ld.global.f32 	%f573, [%rd230+-20];
	fma.rn.f32 	%f574, %f572, %f573, %f571;
	ld.global.f32 	%f575, [%rd149+-16];
	ld.global.f32 	%f576, [%rd230+-16];
	fma.rn.f32 	%f577, %f575, %f576, %f574;
	ld.global.f32 	%f578, [%rd149+-12];
	ld.global.f32 	%f579, [%rd230+-12];
	fma.rn.f32 	%f580, %f578, %f579, %f577;
	ld.global.f32 	%f581, [%rd149+-8];
	ld.global.f32 	%f582, [%rd230+-8];
	fma.rn.f32 	%f583, %f581, %f582, %f580;
	ld.global.f32 	%f584, [%rd149+-4];
	ld.global.f32 	%f585, [%rd230+-4];
	fma.rn.f32 	%f586, %f584, %f585, %f583;
	ld.global.f32 	%f587, [%rd149];
	ld.global.f32 	%f588, [%rd230];
	fma.rn.f32 	%f589, %f587, %f588, %f586;
	ld.global.f32 	%f590, [%rd149+4];
	ld.global.f32 	%f591, [%rd230+4];
	fma.rn.f32 	%f592, %f590, %f591, %f589;
	ld.global.f32 	%f593, [%rd149+8];
	ld.global.f32 	%f594, [%rd230+8];
	fma.rn.f32 	%f595, %f593, %f594, %f592;
	ld.global.f32 	%f596, [%rd149+12];
	ld.global.f32 	%f597, [%rd230+12];
	fma.rn.f32 	%f598, %f596, %f597, %f595;
	ld.global.f32 	%f599, [%rd149+16];
	ld.global.f32 	%f600, [%rd230+16];
	fma.rn.f32 	%f601, %f599, %f600, %f598;
	ld.global.f32 	%f602, [%rd149+20];
	ld.global.f32 	%f603, [%rd230+20];
	fma.rn.f32 	%f604, %f602, %f603, %f601;
	ld.global.f32 	%f605, [%rd149+24];
	ld.global.f32 	%f606, [%rd230+24];
	fma.rn.f32 	%f607, %f605, %f606, %f604;
	ld.global.f32 	%f608, [%rd149+28];
	ld.global.f32 	%f609, [%rd230+28];
	fma.rn.f32 	%f870, %f608, %f609, %f607;
	add.s32 	%r960, %r960, 16;
	add.s32 	%r959, %r959, 16;
	add.s64 	%rd230, %rd230, 64;
	setp.ne.s32 	%p110, %r960, 0;
	@%p110 bra 	$L__BB0_87;
$L__BB0_88:
	setp.eq.s32 	%p111, %r430, 0;
	@%p111 bra 	$L__BB0_97;
	and.b32  	%r439, %r499, 7;
	setp.lt.u32 	%p112, %r430, 8;
	@%p112 bra 	$L__BB0_91;
	add.s32 	%r766, %r429, %r962;
	mul.wide.s32 	%rd150, %r766, 4;
	add.s64 	%rd151, %rd4, %rd150;
	ld.global.f32 	%f611, [%rd151];
	mul.wide.u32 	%rd152, %r962, 4;
	add.s64 	%rd153, %rd2, %rd152;
	ld.global.f32 	%f612, [%rd153];
	fma.rn.f32 	%f613, %f611, %f612, %f870;
	ld.global.f32 	%f614, [%rd151+4];
	ld.global.f32 	%f615, [%rd153+4];
	fma.rn.f32 	%f616, %f614, %f615, %f613;
	ld.global.f32 	%f617, [%rd151+8];
	ld.global.f32 	%f618, [%rd153+8];
	fma.rn.f32 	%f619, %f617, %f618, %f616;
	ld.global.f32 	%f620, [%rd151+12];
	ld.global.f32 	%f621, [%rd153+12];
	fma.rn.f32 	%f622, %f620, %f621, %f619;
	ld.global.f32 	%f623, [%rd151+16];
	ld.global.f32 	%f624, [%rd153+16];
	fma.rn.f32 	%f625, %f623, %f624, %f622;
	ld.global.f32 	%f626, [%rd151+20];
	ld.global.f32 	%f627, [%rd153+20];
	fma.rn.f32 	%f628, %f626, %f627, %f625;
	ld.global.f32 	%f629, [%rd151+24];
	ld.global.f32 	%f630, [%rd153+24];
	fma.rn.f32 	%f631, %f629, %f630, %f628;
	ld.global.f32 	%f632, [%rd151+28];
	ld.global.f32 	%f633, [%rd153+28];
	fma.rn.f32 	%f870, %f632, %f633, %f631;
	add.s32 	%r962, %r962, 8;
$L__BB0_91:
	setp.eq.s32 	%p113, %r439, 0;
	@%p113 bra 	$L__BB0_97;
	and.b32  	%r442, %r499, 3;
	setp.lt.u32 	%p114, %r439, 4;
	@%p114 bra 	$L__BB0_94;
	add.s32 	%r767, %r429, %r962;
	mul.wide.s32 	%rd154, %r767, 4;
	add.s64 	%rd155, %rd4, %rd154;
	ld.global.f32 	%f635, [%rd155];
	mul.wide.u32 	%rd156, %r962, 4;
	add.s64 	%rd157, %rd2, %rd156;
	ld.global.f32 	%f636, [%rd157];
	fma.rn.f32 	%f637, %f635, %f636, %f870;
	ld.global.f32 	%f638, [%rd155+4];
	ld.global.f32 	%f639, [%rd157+4];
	fma.rn.f32 	%f640, %f638, %f639, %f637;
	ld.global.f32 	%f641, [%rd155+8];
	ld.global.f32 	%f642, [%rd157+8];
	fma.rn.f32 	%f643, %f641, %f642, %f640;
	ld.global.f32 	%f644, [%rd155+12];
	ld.global.f32 	%f645, [%rd157+12];
	fma.rn.f32 	%f870, %f644, %f645, %f643;
	add.s32 	%r962, %r962, 4;
$L__BB0_94:
	setp.eq.s32 	%p115, %r442, 0;
	@%p115 bra 	$L__BB0_97;
	cvt.u32.u64 	%r768, %rd5;
	mul.wide.u32 	%rd158, %r962, 4;
	add.s64 	%rd231, %rd2, %rd158;
	mad.lo.s32 	%r769, %r768, %r182, %r500;
	mad.lo.s32 	%r965, %r499, %r769, %r962;
	neg.s32 	%r964, %r442;
$L__BB0_96:
	.pragma "nounroll";
	mul.wide.s32 	%rd159, %r965, 4;
	add.s64 	%rd160, %rd4, %rd159;
	ld.global.f32 	%f646, [%rd160];
	ld.global.f32 	%f647, [%rd231];
	fma.rn.f32 	%f870, %f646, %f647, %f870;
	add.s64 	%rd231, %rd231, 4;
	add.s32 	%r965, %r965, 1;
	add.s32 	%r964, %r964, 1;
	setp.ne.s32 	%p116, %r964, 0;
	@%p116 bra 	$L__BB0_96;
$L__BB0_97:
	ld.param.f32 	%f810, [_Z8priceGPUPfS_S_ifS_S_S_fiS_S_S_fiP17curandStateXORWOWim_param_13];
	sub.f32 	%f648, %f870, %f810;
	setp.le.f32 	%p117, %f648, 0f00000000;
	selp.f32 	%f894, 0f00000000, %f648, %p117;
	bra.uni 	$L__BB0_192;
$L__BB0_98:
	ld.param.u32 	%r787, [_Z8priceGPUPfS_S_ifS_S_S_fiS_S_S_fiP17curandStateXORWOWim_param_14];
	setp.eq.s32 	%p54, %r787, 4;
	@%p54 bra 	$L__BB0_123;
	ld.param.u32 	%r788, [_Z8priceGPUPfS_S_ifS_S_S_fiS_S_S_fiP17curandStateXORWOWim_param_14];
	setp.eq.s32 	%p55, %r788, 5;
	@%p55 bra 	$L__BB0_178;
	ld.param.u32 	%r789, [_Z8priceGPUPfS_S_ifS_S_S_fiS_S_S_fiP17curandStateXORWOWim_param_14];
	setp.ne.s32 	%p56, %r789, 6;
	@%p56 bra 	$L__BB0_192;
	setp.lt.s32 	%p60, %r500, 1;
	mov.f32 	%f893, 0f00000000;
	@%p60 bra 	$L__BB0_122;
	setp.lt.s32 	%p61, %r499, 1;
	@%p61 bra 	$L__BB0_116;
	cvt.u32.u64 	%r727, %rd5;
	add.s32 	%r343, %r499, -1;
	and.b32  	%r344, %r499, 7;
	add.s32 	%r345, %r344, -1;
	and.b32  	%r346, %r499, 3;
	and.b32  	%r347, %r499, 2147483640;
	and.b32  	%r348, %r499, 1;
	neg.s32 	%r349, %r347;
	add.s64 	%rd15, %rd4, 16;
	mul.lo.s32 	%r350, %r727, %r182;
	add.s32 	%r351, %r350, -1;
	add.s64 	%rd16, %rd2, 16;
	mov.f32 	%f843, 0f00000000;
	mov.b32 	%r932, 1;
	mov.f32 	%f842, %f843;
	mov.f32 	%f893, %f843;
$L__BB0_104:
	mov.u32 	%r352, %r932;
	setp.lt.u32 	%p66, %r343, 7;
	mul.lo.s32 	%r353, %r352, %r499;
	sub.s32 	%r354, %r353, %r499;
	mov.b32 	%r937, 0;
	@%p66 bra 	$L__BB0_107;
	add.s32 	%r729, %r350, %r352;
	mul.lo.s32 	%r934, %r499, %r729;
	add.s32 	%r730, %r351, %r352;
	mul.lo.s32 	%r933, %r499, %r730;
	mov.u64 	%rd227, %rd16;
	mov.u32 	%r935, %r349;
$L__BB0_106:
	.pragma "nounroll";
	mul.wide.s32 	%rd92, %r934, 4;
	add.s64 	%rd93, %rd15, %rd92;
	mul.wide.s32 	%rd94, %r933, 4;
	add.s64 	%rd95, %rd15, %rd94;
	ld.global.f32 	%f298, [%rd93+-16];
	ld.global.f32 	%f299, [%rd227+-16];
	fma.rn.f32 	%f300, %f298, %f299, %f842;
	ld.global.f32 	%f301, [%rd95+-16];
	fma.rn.f32 	%f302, %f301, %f299, %f843;
	ld.global.f32 	%f303, [%rd93+-12];
	ld.global.f32 	%f304, [%rd227+-12];
	fma.rn.f32 	%f305, %f303, %f304, %f300;
	ld.global.f32 	%f306, [%rd95+-12];
	fma.rn.f32 	%f307, %f306, %f304, %f302;
	ld.global.f32 	%f308, [%rd93+-8];
	ld.global.f32 	%f309, [%rd227+-8];
	fma.rn.f32 	%f310, %f308, %f309, %f305;
	ld.global.f32 	%f311, [%rd95+-8];
	fma.rn.f32 	%f312, %f311, %f309, %f307;
	ld.global.f32 	%f313, [%rd93+-4];
	ld.global.f32 	%f314, [%rd227+-4];
	fma.rn.f32 	%f315, %f313, %f314, %f310;
	ld.global.f32 	%f316, [%rd95+-4];
	fma.rn.f32 	%f317, %f316, %f314, %f312;
	ld.global.f32 	%f318, [%rd93];
	ld.global.f32 	%f319, [%rd227];
	fma.rn.f32 	%f320, %f318, %f319, %f315;
	ld.global.f32 	%f321, [%rd95];
	fma.rn.f32 	%f322, %f321, %f319, %f317;
	ld.global.f32 	%f323, [%rd93+4];
	ld.global.f32 	%f324, [%rd227+4];
	fma.rn.f32 	%f325, %f323, %f324, %f320;
	ld.global.f32 	%f326, [%rd95+4];
	fma.rn.f32 	%f327, %f326, %f324, %f322;
	ld.global.f32 	%f328, [%rd93+8];
	ld.global.f32 	%f329, [%rd227+8];
	fma.rn.f32 	%f330, %f328, %f329, %f325;
	ld.global.f32 	%f331, [%rd95+8];
	fma.rn.f32 	%f332, %f331, %f329, %f327;
	ld.global.f32 	%f333, [%rd93+12];
	ld.global.f32 	%f334, [%rd227+12];
	fma.rn.f32 	%f842, %f333, %f334, %f330;
	ld.global.f32 	%f335, [%rd95+12];
	fma.rn.f32 	%f843, %f335, %f334, %f332;
	add.s32 	%r935, %r935, 8;
	add.s32 	%r934, %r934, 8;
	add.s32 	%r933, %r933, 8;
	add.s64 	%rd227, %rd227, 32;
	setp.ne.s32 	%p67, %r935, 0;
	mov.u32 	%r937, %r347;
	@%p67 bra 	$L__BB0_106;
$L__BB0_107:
	setp.eq.s32 	%p68, %r344, 0;
	@%p68 bra 	$L__BB0_115;
	setp.lt.u32 	%p69, %r345, 3;
	@%p69 bra 	$L__BB0_110;
	add.s32 	%r731, %r937, %r183;
	add.s32 	%r732, %r731, %r353;
	mul.wide.s32 	%rd96, %r732, 4;
	add.s64 	%rd97, %rd4, %rd96;
	ld.global.f32 	%f337, [%rd97];
	mul.wide.u32 	%rd98, %r937, 4;
	add.s64 	%rd99, %rd2, %rd98;
	ld.global.f32 	%f338, [%rd99];
	fma.rn.f32 	%f339, %f337, %f338, %f842;
	add.s32 	%r733, %r731, %r354;
	mul.wide.s32 	%rd100, %r733, 4;
	add.s64 	%rd101, %rd4, %rd100;
	ld.global.f32 	%f340, [%rd101];
	fma.rn.f32 	%f341, %f340, %f338, %f843;
	ld.global.f32 	%f342, [%rd97+4];
	ld.global.f32 	%f343, [%rd99+4];
	fma.rn.f32 	%f344, %f342, %f343, %f339;
	ld.global.f32 	%f345, [%rd101+4];
	fma.rn.f32 	%f346, %f345, %f343, %f341;
	ld.global.f32 	%f347, [%rd97+8];
	ld.global.f32 	%f348, [%rd99+8];
	fma.rn.f32 	%f349, %f347, %f348, %f344;
	ld.global.f32 	%f350, [%rd101+8];
	fma.rn.f32 	%f351, %f350, %f348, %f346;
	ld.global.f32 	%f352, [%rd97+12];
	ld.global.f32 	%f353, [%rd99+12];
	fma.rn.f32 	%f842, %f352, %f353, %f349;
	ld.global.f32 	%f354, [%rd101+12];
	fma.rn.f32 	%f843, %f354, %f353, %f351;
	add.s32 	%r937, %r937, 4;
$L__BB0_110:
	setp.eq.s32 	%p70, %r346, 0;
	@%p70 bra 	$L__BB0_115;
	setp.eq.s32 	%p71, %r346, 1;
	@%p71 bra 	$L__BB0_113;
	add.s32 	%r734, %r937, %r183;
	add.s32 	%r735, %r734, %r353;
	mul.wide.s32 	%rd102, %r735, 4;
	add.s64 	%rd103, %rd4, %rd102;
	ld.global.f32 	%f356, [%rd103];
	mul.wide.u32 	%rd104, %r937, 4;
	add.s64 	%rd105, %rd2, %rd104;
	ld.global.f32 	%f357, [%rd105];
	fma.rn.f32 	%f358, %f356, %f357, %f842;
	add.s32 	%r736, %r734, %r354;
	mul.wide.s32 	%rd106, %r736, 4;
	add.s64 	%rd107, %rd4, %rd106;
	ld.global.f32 	%f359, [%rd107];
	fma.rn.f32 	%f360, %f359, %f357, %f843;
	ld.global.f32 	%f361, [%rd103+4];
	ld.global.f32 	%f362, [%rd105+4];
	fma.rn.f32 	%f842, %f361, %f362, %f358;
	ld.global.f32 	%f363, [%rd107+4];
	fma.rn.f32 	%f843, %f363, %f362, %f360;
	add.s32 	%r937, %r937, 2;
$L__BB0_113:
	setp.eq.s32 	%p72, %r348, 0;
	@%p72 bra 	$L__BB0_115;
	add.s32 	%r737, %r937, %r183;
	add.s32 	%r738, %r737, %r353;
	mul.wide.s32 	%rd108, %r738, 4;
	add.s64 	%rd109, %rd4, %rd108;
	ld.global.f32 	%f364, [%rd109];
	mul.wide.u32 	%rd110, %r937, 4;
	add.s64 	%rd111, %rd2, %rd110;
	ld.global.f32 	%f365, [%rd111];
	fma.rn.f32 	%f842, %f364, %f365, %f842;
	add.s32 	%r739, %r737, %r354;
	mul.wide.s32 	%rd112, %r739, 4;
	add.s64 	%rd113, %rd4, %rd112;
	ld.global.f32 	%f366, [%rd113];
	fma.rn.f32 	%f843, %f366, %f365, %f843;
$L__BB0_115:
	div.rn.f32 	%f367, %f842, %f843;
	add.f32 	%f893, %f893, %f367;
	add.s32 	%r932, %r352, 1;
	setp.eq.s32 	%p73, %r352, %r500;
	@%p73 bra 	$L__BB0_122;
	bra.uni 	$L__BB0_104;
$L__BB0_116:
	mov.f32 	%f893, 0f00000000;
	div.rn.f32 	%f63, %f893, 0f00000000;
	and.b32  	%r369, %r500, 3;
	setp.lt.u32 	%p62, %r500, 4;
	@%p62 bra 	$L__BB0_119;
	and.b32  	%r370, %r500, 2147483644;
	mov.b32 	%r980, 0;
	mov.f32 	%f893, 0f00000000;
$L__BB0_118:
	add.f32 	%f293, %f893, %f63;
	add.f32 	%f294, %f293, %f63;
	add.f32 	%f295, %f294, %f63;
	add.f32 	%f893, %f295, %f63;
	add.s32 	%r980, %r980, 4;
	setp.ne.s32 	%p63, %r980, %r370;
	@%p63 bra 	$L__BB0_118;
$L__BB0_119:
	setp.eq.s32 	%p64, %r369, 0;
	@%p64 bra 	$L__BB0_122;
	mov.b32 	%r981, 0;
$L__BB0_121:
	.pragma "nounroll";
	add.f32 	%f893, %f893, %f63;
	add.s32 	%r981, %r981, 1;
	setp.ne.s32 	%p65, %r981, %r369;
	@%p65 bra 	$L__BB0_121;
$L__BB0_122:
	cvt.rn.f32.s32 	%f368, %r500;
	div.rn.f32 	%f369, %f893, %f368;
	add.f32 	%f370, %f369, 0fBF800000;
	setp.lt.f32 	%p74, %f370, 0f00000000;
	selp.f32 	%f371, 0f00000000, %f370, %p74;
	cvt.f64.f32 	%fd11, %f371;
	setp.gt.f64 	%p75, %fd11, 0d3FB999999999999A;
	add.f32 	%f372, %f371, 0f3F800000;
	selp.f32 	%f894, 0f3F8CCCCD, %f372, %p75;
	bra.uni 	$L__BB0_192;
$L__BB0_123:
	setp.lt.s32 	%p86, %r499, 1;
	setp.lt.s32 	%p87, %r500, 0;
	or.pred  	%p88, %p87, %p86;
	@%p88 bra 	$L__BB0_129;
	mov.b32 	%r939, 0;
$L__BB0_125:
	mad.lo.s32 	%r372, %r939, %r499, %r183;
	mov.b32 	%r940, 0;
$L__BB0_126:
	add.s32 	%r750, %r372, %r940;
	mul.wide.s32 	%rd127, %r750, 4;
	add.s64 	%rd128, %rd4, %rd127;
	ld.global.f32 	%f464, [%rd128];
	mul.wide.u32 	%rd129, %r940, 4;
	add.s64 	%rd130, %rd14, %rd129;
	ld.global.f32 	%f465, [%rd130];
	setp.gt.f32 	%p89, %f464, %f465;
	@%p89 bra 	$L__BB0_192;
	add.s32 	%r940, %r940, 1;
	setp.ne.s32 	%p90, %r940, %r499;
	@%p90 bra 	$L__BB0_126;
	add.s32 	%r375, %r939, 1;
	setp.eq.s32 	%p91, %r939, %r500;
	mov.u32 	%r939, %r375;
	@%p91 bra 	$L__BB0_129;
	bra.uni 	$L__BB0_125;
$L__BB0_129:
	setp.lt.s32 	%p92, %r499, 1;
	mov.f32 	%f879, 0f00000000;
	@%p92 bra 	$L__BB0_142;
	mad.lo.s32 	%r451, %r500, %r499, %r183;
	add.s32 	%r752, %r499, -1;
	and.b32  	%r452, %r499, 15;
	setp.lt.u32 	%p93, %r752, 15;
	mov.f32 	%f879, 0f00000000;
	mov.b32 	%r969, 0;
	@%p93 bra 	$L__BB0_133;
	cvt.u32.u64 	%r753, %rd5;
	and.b32  	%r969, %r499, 2147483632;
	neg.s32 	%r967, %r969;
	add.s64 	%rd33, %rd4, 32;
	mad.lo.s32 	%r754, %r753, %r182, %r500;
	mul.lo.s32 	%r966, %r499, %r754;
	add.s64 	%rd232, %rd2, 32;
	mov.f32 	%f879, 0f00000000;
$L__BB0_132:
	.pragma "nounroll";
	mul.wide.s32 	%rd131, %r966, 4;
	add.s64 	%rd132, %rd33, %rd131;
	ld.global.f32 	%f470, [%rd132+-32];
	ld.global.f32 	%f471, [%rd232+-32];
	fma.rn.f32 	%f472, %f470, %f471, %f879;
	ld.global.f32 	%f473, [%rd132+-28];
	ld.global.f32 	%f474, [%rd232+-28];
	fma.rn.f32 	%f475, %f473, %f474, %f472;
	ld.global.f32 	%f476, [%rd132+-24];
	ld.global.f32 	%f477, [%rd232+-24];
	fma.rn.f32 	%f478, %f476, %f477, %f475;
	ld.global.f32 	%f479, [%rd132+-20];
	ld.global.f32 	%f480, [%rd232+-20];
	fma.rn.f32 	%f481, %f479, %f480, %f478;
	ld.global.f32 	%f482, [%rd132+-16];
	ld.global.f32 	%f483, [%rd232+-16];
	fma.rn.f32 	%f484, %f482, %f483, %f481;
	ld.global.f32 	%f485, [%rd132+-12];
	ld.global.f32 	%f486, [%rd232+-12];
	fma.rn.f32 	%f487, %f485, %f486, %f484;
	ld.global.f32 	%f488, [%rd132+-8];
	ld.global.f32 	%f489, [%rd232+-8];
	fma.rn.f32 	%f490, %f488, %f489, %f487;
	ld.global.f32 	%f491, [%rd132+-4];
	ld.global.f32 	%f492, [%rd232+-4];
	fma.rn.f32 	%f493, %f491, %f492, %f490;
	ld.global.f32 	%f494, [%rd132];
	ld.global.f32 	%f495, [%rd232];
	fma.rn.f32 	%f496, %f494, %f495, %f493;
	ld.global.f32 	%f497, [%rd132+4];
	ld.global.f32 	%f498, [%rd232+4];
	fma.rn.f32 	%f499, %f497, %f498, %f496;
	ld.global.f32 	%f500, [%rd132+8];
	ld.global.f32 	%f501, [%rd232+8];
	fma.rn.f32 	%f502, %f500, %f501, %f499;
	ld.global.f32 	%f503, [%rd132+12];
	ld.global.f32 	%f504, [%rd232+12];
	fma.rn.f32 	%f505, %f503, %f504, %f502;
	ld.global.f32 	%f506, [%rd132+16];
	ld.global.f32 	%f507, [%rd232+16];
	fma.rn.f32 	%f508, %f506, %f507, %f505;
	ld.global.f32 	%f509, [%rd132+20];
	ld.global.f32 	%f510, [%rd232+20];
	fma.rn.f32 	%f511, %f509, %f510, %f508;
	ld.global.f32 	%f512, [%rd132+24];
	ld.global.f32 	%f513, [%rd232+24];
	fma.rn.f32 	%f514, %f512, %f513, %f511;
	ld.global.f32 	%f515, [%rd132+28];
	ld.global.f32 	%f516, [%rd232+28];
	fma.rn.f32 	%f879, %f515, %f516, %f514;
	add.s32 	%r967, %r967, 16;
	add.s32 	%r966, %r966, 16;
	add.s64 	%rd232, %rd232, 64;
	setp.ne.s32 	%p94, %r967, 0;
	@%p94 bra 	$L__BB0_132;
$L__BB0_133:
	setp.eq.s32 	%p95, %r452, 0;
	@%p95 bra 	$L__BB0_142;
	and.b32  	%r461, %r499, 7;
	setp.lt.u32 	%p96, %r452, 8;
	@%p96 bra 	$L__BB0_136;
	add.s32 	%r755, %r451, %r969;
	mul.wide.s32 	%rd133, %r755, 4;
	add.s64 	%rd134, %rd4, %rd133;
	ld.global.f32 	%f518, [%rd134];
	mul.wide.u32 	%rd135, %r969, 4;
	add.s64 	%rd136, %rd2, %rd135;
	ld.global.f32 	%f519, [%rd136];
	fma.rn.f32 	%f520, %f518, %f519, %f879;
	ld.global.f32 	%f521, [%rd134+4];
	ld.global.f32 	%f522, [%rd136+4];
	fma.rn.f32 	%f523, %f521, %f522, %f520;
	ld.global.f32 	%f524, [%rd134+8];
	ld.global.f32 	%f525, [%rd136+8];
	fma.rn.f32 	%f526, %f524, %f525, %f523;
	ld.global.f32 	%f527, [%rd134+12];
	ld.global.f32 	%f528, [%rd136+12];
	fma.rn.f32 	%f529, %f527, %f528, %f526;
	ld.global.f32 	%f530, [%rd134+16];
	ld.global.f32 	%f531, [%rd136+16];
	fma.rn.f32 	%f532, %f530, %f531, %f529;
	ld.global.f32 	%f533, [%rd134+20];
	ld.global.f32 	%f534, [%rd136+20];
	fma.rn.f32 	%f535, %f533, %f534, %f532;
	ld.global.f32 	%f536, [%rd134+24];
	ld.global.f32 	%f537, [%rd136+24];
	fma.rn.f32 	%f538, %f536, %f537, %f535;
	ld.global.f32 	%f539, [%rd134+28];
	ld.global.f32 	%f540, [%rd136+28];
	fma.rn.f32 	%f879, %f539, %f540, %f538;
	add.s32 	%r969, %r969, 8;
$L__BB0_136:
	setp.eq.s32 	%p97, %r461, 0;
	@%p97 bra 	$L__BB0_142;
	and.b32  	%r464, %r499, 3;
	setp.lt.u32 	%p98, %r461, 4;
	@%p98 bra 	$L__BB0_139;
	add.s32 	%r756, %r451, %r969;
	mul.wide.s32 	%rd137, %r756, 4;
	add.s64 	%rd138, %rd4, %rd137;
	ld.global.f32 	%f542, [%rd138];
	mul.wide.u32 	%rd139, %r969, 4;
	add.s64 	%rd140, %rd2, %rd139;
	ld.global.f32 	%f543, [%rd140];
	fma.rn.f32 	%f544, %f542, %f543, %f879;
	ld.global.f32 	%f545, [%rd138+4];
	ld.global.f32 	%f546, [%rd140+4];
	fma.rn.f32 	%f547, %f545, %f546, %f544;
	ld.global.f32 	%f548, [%rd138+8];
	ld.global.f32 	%f549, [%rd140+8];
	fma.rn.f32 	%f550, %f548, %f549, %f547;
	ld.global.f32 	%f551, [%rd138+12];
	ld.global.f32 	%f552, [%rd140+12];
	fma.rn.f32 	%f879, %f551, %f552, %f550;
	add.s32 	%r969, %r969, 4;
$L__BB0_139:
	setp.eq.s32 	%p99, %r464, 0;
	@%p99 bra 	$L__BB0_142;
	cvt.u32.u64 	%r757, %rd5;
	mul.wide.u32 	%rd141, %r969, 4;
	add.s64 	%rd233, %rd2, %rd141;
	mad.lo.s32 	%r758, %r757, %r182, %r500;
	mad.lo.s32 	%r972, %r499, %r758, %r969;
	neg.s32 	%r971, %r464;
$L__BB0_141:
	.pragma "nounroll";
	mul.wide.s32 	%rd142, %r972, 4;
	add.s64 	%rd143, %rd4, %rd142;
	ld.global.f32 	%f553, [%rd143];
	ld.global.f32 	%f554, [%rd233];
	fma.rn.f32 	%f879, %f553, %f554, %f879;
	add.s64 	%rd233, %rd233, 4;
	add.s32 	%r972, %r972, 1;
	add.s32 	%r971, %r971, 1;
	setp.ne.s32 	%p100, %r971, 0;
	@%p100 bra 	$L__BB0_141;
$L__BB0_142:
	ld.param.f32 	%f809, [_Z8priceGPUPfS_S_ifS_S_S_fiS_S_S_fiP17curandStateXORWOWim_param_13];
	sub.f32 	%f555, %f879, %f809;
	setp.le.f32 	%p101, %f555, 0f00000000;
	selp.f32 	%f894, 0f00000000, %f555, %p101;
	bra.uni 	$L__BB0_192;
$L__BB0_143:
	setp.lt.s32 	%p118, %r499, 1;
	setp.lt.s32 	%p119, %r500, 0;
	or.pred  	%p120, %p119, %p118;
	@%p120 bra 	$L__BB0_150;
	mov.b32 	%r943, 0;
$L__BB0_145:
	mad.lo.s32 	%r382, %r943, %r499, %r183;
	mov.b32 	%r944, 0;
$L__BB0_146:
	add.s32 	%r772, %r382, %r944;
	mul.wide.s32 	%rd161, %r772, 4;
	add.s64 	%rd162, %rd4, %rd161;
	ld.global.f32 	%f64, [%rd162];
	mul.wide.u32 	%rd163, %r944, 4;
	add.s64 	%rd164, %rd14, %rd163;
	ld.global.f32 	%f650, [%rd164];
	setp.gt.f32 	%p121, %f64, %f650;
	@%p121 bra 	$L__BB0_192;
	add.s64 	%rd166, %rd13, %rd163;
	ld.global.f32 	%f652, [%rd166];
	setp.lt.f32 	%p122, %f64, %f652;
	@%p122 bra 	$L__BB0_192;
	add.s32 	%r944, %r944, 1;
	setp.ne.s32 	%p123, %r944, %r499;
	@%p123 bra 	$L__BB0_146;
	add.s32 	%r385, %r943, 1;
	setp.eq.s32 	%p124, %r943, %r500;
	mov.u32 	%r943, %r385;
	@%p124 bra 	$L__BB0_150;
	bra.uni 	$L__BB0_145;
$L__BB0_150:
	setp.lt.s32 	%p125, %r499, 1;
	mov.f32 	%f861, 0f00000000;
	@%p125 bra 	$L__BB0_163;
	mad.lo.s32 	%r407, %r500, %r499, %r183;
	add.s32 	%r774, %r499, -1;
	and.b32  	%r408, %r499, 15;
	setp.lt.u32 	%p126, %r774, 15;
	mov.f32 	%f861, 0f00000000;
	mov.b32 	%r955, 0;
	@%p126 bra 	$L__BB0_154;
	cvt.u32.u64 	%r775, %rd5;
	and.b32  	%r955, %r499, 2147483632;
	neg.s32 	%r953, %r955;
	add.s64 	%rd19, %rd4, 32;
	mad.lo.s32 	%r776, %r775, %r182, %r500;
	mul.lo.s32 	%r952, %r499, %r776;
	add.s64 	%rd228, %rd2, 32;
	mov.f32 	%f861, 0f00000000;
$L__BB0_153:
	.pragma "nounroll";
	mul.wide.s32 	%rd167, %r952, 4;
	add.s64 	%rd168, %rd19, %rd167;
	ld.global.f32 	%f657, [%rd168+-32];
	ld.global.f32 	%f658, [%rd228+-32];
	fma.rn.f32 	%f659, %f657, %f658, %f861;
	ld.global.f32 	%f660, [%rd168+-28];
	ld.global.f32 	%f661, [%rd228+-28];
	fma.rn.f32 	%f662, %f660, %f661, %f659;
	ld.global.f32 	%f663, [%rd168+-24];
	ld.global.f32 	%f664, [%rd228+-24];
	fma.rn.f32 	%f665, %f663, %f664, %f662;
	ld.global.f32 	%f666, [%rd168+-20];
	ld.global.f32 	%f667, [%rd228+-20];
	fma.rn.f32 	%f668, %f666, %f667, %f665;
	ld.global.f32 	%f669, [%rd168+-16];
	ld.global.f32 	%f670, [%rd228+-16];
	fma.rn.f32 	%f671, %f669, %f670, %f668;
	ld.global.f32 	%f672, [%rd168+-12];
	ld.global.f32 	%f673, [%rd228+-12];
	fma.rn.f32 	%f674, %f672, %f673, %f671;
	ld.global.f32 	%f675, [%rd168+-8];
	ld.global.f32 	%f676, [%rd228+-8];
	fma.rn.f32 	%f677, %f675, %f676, %f674;
	ld.global.f32 	%f678, [%rd168+-4];
	ld.global.f32 	%f679, [%rd228+-4];
	fma.rn.f32 	%f680, %f678, %f679, %f677;
	ld.global.f32 	%f681, [%rd168];
	ld.global.f32 	%f682, [%rd228];
	fma.rn.f32 	%f683, %f681, %f682, %f680;
	ld.global.f32 	%f684, [%rd168+4];
	ld.global.f32 	%f685, [%rd228+4];
	fma.rn.f32 	%f686, %f684, %f685, %f683;
	ld.global.f32 	%f687, [%rd168+8];
	ld.global.f32 	%f688, [%rd228+8];
	fma.rn.f32 	%f689, %f687, %f688, %f686;
	ld.global.f32 	%f690, [%rd168+12];
	ld.global.f32 	%f691, [%rd228+12];
	fma.rn.f32 	%f692, %f690, %f691, %f689;
	ld.global.f32 	%f693, [%rd168+16];
	ld.global.f32 	%f694, [%rd228+16];
	fma.rn.f32 	%f695, %f693, %f694, %f692;
	ld.global.f32 	%f696, [%rd168+20];
	ld.global.f32 	%f697, [%rd228+20];
	fma.rn.f32 	%f698, %f696, %f697, %f695;
	ld.global.f32 	%f699, [%rd168+24];
	ld.global.f32 	%f700, [%rd228+24];
	fma.rn.f32 	%f701, %f699, %f700, %f698;
	ld.global.f32 	%f702, [%rd168+28];
	ld.global.f32 	%f703, [%rd228+28];
	fma.rn.f32 	%f861, %f702, %f703, %f701;
	add.s32 	%r953, %r953, 16;
	add.s32 	%r952, %r952, 16;
	add.s64 	%rd228, %rd228, 64;
	setp.ne.s32 	%p127, %r953, 0;
	@%p127 bra 	$L__BB0_153;
$L__BB0_154:
	setp.eq.s32 	%p128, %r408, 0;
	@%p128 bra 	$L__BB0_163;
	and.b32  	%r417, %r499, 7;
	setp.lt.u32 	%p129, %r408, 8;
	@%p129 bra 	$L__BB0_157;
	add.s32 	%r777, %r407, %r955;
	mul.wide.s32 	%rd169, %r777, 4;
	add.s64 	%rd170, %rd4, %rd169;
	ld.global.f32 	%f705, [%rd170];
	mul.wide.u32 	%rd171, %r955, 4;
	add.s64 	%rd172, %rd2, %rd171;
	ld.global.f32 	%f706, [%rd172];
	fma.rn.f32 	%f707, %f705, %f706, %f861;
	ld.global.f32 	%f708, [%rd170+4];
	ld.global.f32 	%f709, [%rd172+4];
	fma.rn.f32 	%f710, %f708, %f709, %f707;
	ld.global.f32 	%f711, [%rd170+8];
	ld.global.f32 	%f712, [%rd172+8];
	fma.rn.f32 	%f713, %f711, %f712, %f710;
	ld.global.f32 	%f714, [%rd170+12];
	ld.global.f32 	%f715, [%rd172+12];
	fma.rn.f32 	%f716, %f714, %f715, %f713;
	ld.global.f32 	%f717, [%rd170+16];
	ld.global.f32 	%f718, [%rd172+16];
	fma.rn.f32 	%f719, %f717, %f718, %f716;
	ld.global.f32 	%f720, [%rd170+20];
	ld.global.f32 	%f721, [%rd172+20];
	fma.rn.f32 	%f722, %f720, %f721, %f719;
	ld.global.f32 	%f723, [%rd170+24];
	ld.global.f32 	%f724, [%rd172+24];
	fma.rn.f32 	%f725, %f723, %f724, %f722;
	ld.global.f32 	%f726, [%rd170+28];
	ld.global.f32 	%f727, [%rd172+28];
	fma.rn.f32 	%f861, %f726, %f727, %f725;
	add.s32 	%r955, %r955, 8;
$L__BB0_157:
	setp.eq.s32 	%p130, %r417, 0;
	@%p130 bra 	$L__BB0_163;
	and.b32  	%r420, %r499, 3;
	setp.lt.u32 	%p131, %r417, 4;
	@%p131 bra 	$L__BB0_160;
	add.s32 	%r778, %r407, %r955;
	mul.wide.s32 	%rd173, %r778, 4;
	add.s64 	%rd174, %rd4, %rd173;
	ld.global.f32 	%f729, [%rd174];
	mul.wide.u32 	%rd175, %r955, 4;
	add.s64 	%rd176, %rd2, %rd175;
	ld.global.f32 	%f730, [%rd176];
	fma.rn.f32 	%f731, %f729, %f730, %f861;
	ld.global.f32 	%f732, [%rd174+4];
	ld.global.f32 	%f733, [%rd176+4];
	fma.rn.f32 	%f734, %f732, %f733, %f731;
	ld.global.f32 	%f735, [%rd174+8];
	ld.global.f32 	%f736, [%rd176+8];
	fma.rn.f32 	%f737, %f735, %f736, %f734;
	ld.global.f32 	%f738, [%rd174+12];
	ld.global.f32 	%f739, [%rd176+12];
	fma.rn.f32 	%f861, %f738, %f739, %f737;
	add.s32 	%r955, %r955, 4;
$L__BB0_160:
	setp.eq.s32 	%p132, %r420, 0;
	@%p132 bra 	$L__BB0_163;
	cvt.u32.u64 	%r779, %rd5;
	mul.wide.u32 	%rd177, %r955, 4;
	add.s64 	%rd229, %rd2, %rd177;
	mad.lo.s32 	%r780, %r779, %r182, %r500;
	mad.lo.s32 	%r958, %r499, %r780, %r955;
	neg.s32 	%r957, %r420;
$L__BB0_162:
	.pragma "nounroll";
	mul.wide.s32 	%rd178, %r958, 4;
	add.s64 	%rd179, %rd4, %rd178;
	ld.global.f32 	%f740, [%rd179];
	ld.global.f32 	%f741, [%rd229];
	fma.rn.f32 	%f861, %f740, %f741, %f861;
	add.s64 	%rd229, %rd229, 4;
	add.s32 	%r958, %r958, 1;
	add.s32 	%r957, %r957, 1;
	setp.ne.s32 	%p133, %r957, 0;
	@%p133 bra 	$L__BB0_162;
$L__BB0_163:
	ld.param.f32 	%f811, [_Z8priceGPUPfS_S_ifS_S_S_fiS_S_S_fiP17curandStateXORWOWim_param_13];
	sub.f32 	%f742, %f861, %f811;
	setp.le.f32 	%p134, %f742, 0f00000000;
	selp.f32 	%f894, 0f00000000, %f742, %p134;
	bra.uni 	$L__BB0_192;
$L__BB0_164:
	setp.lt.s32 	%p135, %r500, 0;
	mov.f32 	%f852, 0f00000000;
	@%p135 bra 	$L__BB0_177;
	and.b32  	%r386, %r182, 15;
	setp.lt.u32 	%p136, %r500, 15;
	mov.f32 	%f852, 0f00000000;
	mov.b32 	%r948, 0;
	@%p136 bra 	$L__BB0_168;
	and.b32  	%r948, %r182, -16;
	neg.s32 	%r946, %r948;
	shl.b32 	%r389, %r499, 4;
	mov.f32 	%f852, 0f00000000;
	mul.wide.s32 	%rd182, %r499, 4;
	mov.u32 	%r945, %r183;
$L__BB0_167:
	.pragma "nounroll";
	mul.wide.s32 	%rd180, %r945, 4;
	add.s64 	%rd181, %rd4, %rd180;
	ld.global.f32 	%f747, [%rd181];
	add.f32 	%f748, %f852, %f747;
	add.s64 	%rd183, %rd181, %rd182;
	ld.global.f32 	%f749, [%rd183];
	add.f32 	%f750, %f748, %f749;
	add.s64 	%rd184, %rd183, %rd182;
	ld.global.f32 	%f751, [%rd184];
	add.f32 	%f752, %f750, %f751;
	add.s64 	%rd185, %rd184, %rd182;
	ld.global.f32 	%f753, [%rd185];
	add.f32 	%f754, %f752, %f753;
	add.s64 	%rd186, %rd185, %rd182;
	ld.global.f32 	%f755, [%rd186];
	add.f32 	%f756, %f754, %f755;
	add.s64 	%rd187, %rd186, %rd182;
	ld.global.f32 	%f757, [%rd187];
	add.f32 	%f758, %f756, %f757;
	add.s64 	%rd188, %rd187, %rd182;
	ld.global.f32 	%f759, [%rd188];
	add.f32 	%f760, %f758, %f759;
	add.s64 	%rd189, %rd188, %rd182;
	ld.global.f32 	%f761, [%rd189];
	add.f32 	%f762, %f760, %f761;
	add.s64 	%rd190, %rd189, %rd182;
	ld.global.f32 	%f763, [%rd190];
	add.f32 	%f764, %f762, %f763;
	add.s64 	%rd191, %rd190, %rd182;
	ld.global.f32 	%f765, [%rd191];
	add.f32 	%f766, %f764, %f765;
	add.s64 	%rd192, %rd191, %rd182;
	ld.global.f32 	%f767, [%rd192];
	add.f32 	%f768, %f766, %f767;
	add.s64 	%rd193, %rd192, %rd182;
	ld.global.f32 	%f769, [%rd193];
	add.f32 	%f770, %f768, %f769;
	add.s64 	%rd194, %rd193, %rd182;
	ld.global.f32 	%f771, [%rd194];
	add.f32 	%f772, %f770, %f771;
	add.s64 	%rd195, %rd194, %rd182;
	ld.global.f32 	%f773, [%rd195];
	add.f32 	%f774, %f772, %f773;
	add.s64 	%rd196, %rd195, %rd182;
	ld.global.f32 	%f775, [%rd196];
	add.f32 	%f776, %f774, %f775;
	add.s64 	%rd197, %rd196, %rd182;
	ld.global.f32 	%f777, [%rd197];
	add.f32 	%f852, %f776, %f777;
	add.s32 	%r946, %r946, 16;
	add.s32 	%r945, %r945, %r389;
	setp.ne.s32 	%p137, %r946, 0;
	@%p137 bra 	$L__BB0_167;
$L__BB0_168:
	setp.eq.s32 	%p138, %r386, 0;
	@%p138 bra 	$L__BB0_177;
	and.b32  	%r395, %r182, 7;
	setp.lt.u32 	%p139, %r386, 8;
	@%p139 bra 	$L__BB0_171;
	mad.lo.s32 	%r782, %r948, %r499, %r183;
	mul.wide.s32 	%rd198, %r782, 4;
	add.s64 	%rd199, %rd4, %rd198;
	ld.global.f32 	%f779, [%rd199];
	add.f32 	%f780, %f852, %f779;
	mul.wide.s32 	%rd200, %r499, 4;
	add.s64 	%rd201, %rd199, %rd200;
	ld.global.f32 	%f781, [%rd201];
	add.f32 	%f782, %f780, %f781;
	add.s64 	%rd202, %rd201, %rd200;
	ld.global.f32 	%f783, [%rd202];
	add.f32 	%f784, %f782, %f783;
	add.s64 	%rd203, %rd202, %rd200;
	ld.global.f32 	%f785, [%rd203];
	add.f32 	%f786, %f784, %f785;
	add.s64 	%rd204, %rd203, %rd200;
	ld.global.f32 	%f787, [%rd204];
	add.f32 	%f788, %f786, %f787;
	add.s64 	%rd205, %rd204, %rd200;
	ld.global.f32 	%f789, [%rd205];
	add.f32 	%f790, %f788, %f789;
	add.s64 	%rd206, %rd205, %rd200;
	ld.global.f32 	%f791, [%rd206];
	add.f32 	%f792, %f790, %f791;
	add.s64 	%rd207, %rd206, %rd200;
	ld.global.f32 	%f793, [%rd207];
	add.f32 	%f852, %f792, %f793;
	add.s32 	%r948, %r948, 8;
$L__BB0_171:
	setp.eq.s32 	%p140, %r395, 0;
	@%p140 bra 	$L__BB0_177;
	and.b32  	%r398, %r182, 3;
	setp.lt.u32 	%p141, %r395, 4;
	@%p141 bra 	$L__BB0_174;
	mad.lo.s32 	%r783, %r948, %r499, %r183;
	mul.wide.s32 	%rd208, %r783, 4;
	add.s64 	%rd209, %rd4, %rd208;
	ld.global.f32 	%f795, [%rd209];
	add.f32 	%f796, %f852, %f795;
	mul.wide.s32 	%rd210, %r499, 4;
	add.s64 	%rd211, %rd209, %rd210;
	ld.global.f32 	%f797, [%rd211];
	add.f32 	%f798, %f796, %f797;
	add.s64 	%rd212, %rd211, %rd210;
	ld.global.f32 	%f799, [%rd212];
	add.f32 	%f800, %f798, %f799;
	add.s64 	%rd213, %rd212, %rd210;
	ld.global.f32 	%f801, [%rd213];
	add.f32 	%f852, %f800, %f801;
	add.s32 	%r948, %r948, 4;
$L__BB0_174:
	setp.eq.s32 	%p142, %r398, 0;
	@%p142 bra 	$L__BB0_177;
	cvt.u32.u64 	%r784, %rd5;
	mad.lo.s32 	%r785, %r784, %r182, %r948;
	mul.lo.s32 	%r951, %r499, %r785;
	neg.s32 	%r950, %r398;
$L__BB0_176:
	.pragma "nounroll";
	mul.wide.s32 	%rd214, %r951, 4;
	add.s64 	%rd215, %rd4, %rd214;
	ld.global.f32 	%f802, [%rd215];
	add.f32 	%f852, %f852, %f802;
	add.s32 	%r951, %r951, %r499;
	add.s32 	%r950, %r950, 1;
	setp.ne.s32 	%p143, %r950, 0;
	@%p143 bra 	$L__BB0_176;
$L__BB0_177:
	ld.param.f32 	%f812, [_Z8priceGPUPfS_S_ifS_S_S_fiS_S_S_fiP17curandStateXORWOWim_param_13];
	cvt.rn.f32.s32 	%f803, %r182;
	div.rn.f32 	%f804, %f852, %f803;
	sub.f32 	%f805, %f804, %f812;
	setp.lt.f32 	%p144, %f805, 0f00000000;
	selp.f32 	%f894, 0f00000000, %f805, %p144;
	bra.uni 	$L__BB0_192;
$L__BB0_178:
	setp.lt.s32 	%p76, %r499, 1;
	mov.f32 	%f888, 0f00000000;
	@%p76 bra 	$L__BB0_191;
	mad.lo.s32 	%r473, %r500, %r499, %r183;
	add.s32 	%r741, %r499, -1;
	and.b32  	%r474, %r499, 15;
	setp.lt.u32 	%p77, %r741, 15;
	mov.f32 	%f888, 0f00000000;
	mov.b32 	%r976, 0;
	@%p77 bra 	$L__BB0_182;
	cvt.u32.u64 	%r742, %rd5;
	and.b32  	%r976, %r499, 2147483632;
	neg.s32 	%r974, %r976;
	add.s64 	%rd40, %rd4, 32;
	mad.lo.s32 	%r743, %r742, %r182, %r500;
	mul.lo.s32 	%r973, %r499, %r743;
	add.s64 	%rd234, %rd2, 32;
	mov.f32 	%f888, 0f00000000;
$L__BB0_181:
	.pragma "nounroll";
	mul.wide.s32 	%rd114, %r973, 4;
	add.s64 	%rd115, %rd40, %rd114;
	ld.global.f32 	%f377, [%rd115+-32];
	ld.global.f32 	%f378, [%rd234+-32];
	fma.rn.f32 	%f379, %f377, %f378, %f888;
	ld.global.f32 	%f380, [%rd115+-28];
	ld.global.f32 	%f381, [%rd234+-28];
	fma.rn.f32 	%f382, %f380, %f381, %f379;
	ld.global.f32 	%f383, [%rd115+-24];
	ld.global.f32 	%f384, [%rd234+-24];
	fma.rn.f32 	%f385, %f383, %f384, %f382;
	ld.global.f32 	%f386, [%rd115+-20];
	ld.global.f32 	%f387, [%rd234+-20];
	fma.rn.f32 	%f388, %f386, %f387, %f385;
	ld.global.f32 	%f389, [%rd115+-16];
	ld.global.f32 	%f390, [%rd234+-16];
	fma.rn.f32 	%f391, %f389, %f390, %f388;
	ld.global.f32 	%f392, [%rd115+-12];
	ld.global.f32 	%f393, [%rd234+-12];
	fma.rn.f32 	%f394, %f392, %f393, %f391;
	ld.global.f32 	%f395, [%rd115+-8];
	ld.global.f32 	%f396, [%rd234+-8];
	fma.rn.f32 	%f397, %f395, %f396, %f394;
	ld.global.f32 	%f398, [%rd115+-4];
	ld.global.f32 	%f399, [%rd234+-4];
	fma.rn.f32 	%f400, %f398, %f399, %f397;
	ld.global.f32 	%f401, [%rd115];
	ld.global.f32 	%f402, [%rd234];
	fma.rn.f32 	%f403, %f401, %f402, %f400;
	ld.global.f32 	%f404, [%rd115+4];
	ld.global.f32 	%f405, [%rd234+4];
	fma.rn.f32 	%f406, %f404, %f405, %f403;
	ld.global.f32 	%f407, [%rd115+8];
	ld.global.f32 	%f408, [%rd234+8];
	fma.rn.f32 	%f409, %f407, %f408, %f406;
	ld.global.f32 	%f410, [%rd115+12];
	ld.global.f32 	%f411, [%rd234+12];
	fma.rn.f32 	%f412, %f410, %f411, %f409;
	ld.global.f32 	%f413, [%rd115+16];
	ld.global.f32 	%f414, [%rd234+16];
	fma.rn.f32 	%f415, %f413, %f414, %f412;
	ld.global.f32 	%f416, [%rd115+20];
	ld.global.f32 	%f417, [%rd234+20];
	fma.rn.f32 	%f418, %f416, %f417, %f415;
	ld.global.f32 	%f419, [%rd115+24];
	ld.global.f32 	%f420, [%rd234+24];
	fma.rn.f32 	%f421, %f419, %f420, %f418;
	ld.global.f32 	%f422, [%rd115+28];
	ld.global.f32 	%f423, [%rd234+28];
	fma.rn.f32 	%f888, %f422, %f423, %f421;
	add.s32 	%r974, %r974, 16;
	add.s32 	%r973, %r973, 16;
	add.s64 	%rd234, %rd234, 64;
	setp.ne.s32 	%p78, %r974, 0;
	@%p78 bra 	$L__BB0_181;
$L__BB0_182:
	setp.eq.s32 	%p79, %r474, 0;
	@%p79 bra 	$L__BB0_191;
	and.b32  	%r483, %r499, 7;
	setp.lt.u32 	%p80, %r474, 8;
	@%p80 bra 	$L__BB0_185;
	add.s32 	%r744, %r473, %r976;
	mul.wide.s32 	%rd116, %r744, 4;
	add.s64 	%rd117, %rd4, %rd116;
	ld.global.f32 	%f425, [%rd117];
	mul.wide.u32 	%rd118, %r976, 4;
	add.s64 	%rd119, %rd2, %rd118;
	ld.global.f32 	%f426, [%rd119];
	fma.rn.f32 	%f427, %f425, %f426, %f888;
	ld.global.f32 	%f428, [%rd117+4];
	ld.global.f32 	%f429, [%rd119+4];
	fma.rn.f32 	%f430, %f428, %f429, %f427;
	ld.global.f32 	%f431, [%rd117+8];
	ld.global.f32 	%f432, [%rd119+8];
	fma.rn.f32 	%f433, %f431, %f432, %f430;
	ld.global.f32 	%f434, [%rd117+12];
	ld.global.f32 	%f435, [%rd119+12];
	fma.rn.f32 	%f436, %f434, %f435, %f433;
	ld.global.f32 	%f437, [%rd117+16];
	ld.global.f32 	%f438, [%rd119+16];
	fma.rn.f32 	%f439, %f437, %f438, %f436;
	ld.global.f32 	%f440, [%rd117+20];
	ld.global.f32 	%f441, [%rd119+20];
	fma.rn.f32 	%f442, %f440, %f441, %f439;
	ld.global.f32 	%f443, [%rd117+24];
	ld.global.f32 	%f444, [%rd119+24];
	fma.rn.f32 	%f445, %f443, %f444, %f442;
	ld.global.f32 	%f446, [%rd117+28];
	ld.global.f32 	%f447, [%rd119+28];
	fma.rn.f32 	%f888, %f446, %f447, %f445;
	add.s32 	%r976, %r976, 8;
$L__BB0_185:
	setp.eq.s32 	%p81, %r483, 0;
	@%p81 bra 	$L__BB0_191;
	and.b32  	%r486, %r499, 3;
	setp.lt.u32 	%p82, %r483, 4;
	@%p82 bra 	$L__BB0_188;
	add.s32 	%r745, %r473, %r976;
	mul.wide.s32 	%rd120, %r745, 4;
	add.s64 	%rd121, %rd4, %rd120;
	ld.global.f32 	%f449, [%rd121];
	mul.wide.u32 	%rd122, %r976, 4;
	add.s64 	%rd123, %rd2, %rd122;
	ld.global.f32 	%f450, [%rd123];
	fma.rn.f32 	%f451, %f449, %f450, %f888;
	ld.global.f32 	%f452, [%rd121+4];
	ld.global.f32 	%f453, [%rd123+4];
	fma.rn.f32 	%f454, %f452, %f453, %f451;
	ld.global.f32 	%f455, [%rd121+8];
	ld.global.f32 	%f456, [%rd123+8];
	fma.rn.f32 	%f457, %f455, %f456, %f454;
	ld.global.f32 	%f458, [%rd121+12];
	ld.global.f32 	%f459, [%rd123+12];
	fma.rn.f32 	%f888, %f458, %f459, %f457;
	add.s32 	%r976, %r976, 4;
$L__BB0_188:
	setp.eq.s32 	%p83, %r486, 0;
	@%p83 bra 	$L__BB0_191;
	cvt.u32.u64 	%r746, %rd5;
	mul.wide.u32 	%rd124, %r976, 4;
	add.s64 	%rd235, %rd2, %rd124;
	mad.lo.s32 	%r747, %r746, %r182, %r500;
	mad.lo.s32 	%r979, %r499, %r747, %r976;
	neg.s32 	%r978, %r486;
$L__BB0_190:
	.pragma "nounroll";
	mul.wide.s32 	%rd125, %r979, 4;
	add.s64 	%rd126, %rd4, %rd125;
	ld.global.f32 	%f460, [%rd126];
	ld.global.f32 	%f461, [%rd235];
	fma.rn.f32 	%f888, %f460, %f461, %f888;
	add.s64 	%rd235, %rd235, 4;
	add.s32 	%r979, %r979, 1;
	add.s32 	%r978, %r978, 1;
	setp.ne.s32 	%p84, %r978, 0;
	@%p84 bra 	$L__BB0_190;
$L__BB0_191:
	ld.param.f32 	%f808, [_Z8priceGPUPfS_S_ifS_S_S_fiS_S_S_fiP17curandStateXORWOWim_param_13];
	sub.f32 	%f462, %f888, %f808;
	setp.le.f32 	%p85, %f462, 0f00000000;
	selp.f32 	%f894, 0f00000000, %f462, %p85;
$L__BB0_192:
	ld.param.u64 	%rd222, [_Z8priceGPUPfS_S_ifS_S_S_fiS_S_S_fiP17curandStateXORWOWim_param_1];
	ld.param.u64 	%rd221, [_Z8priceGPUPfS_S_ifS_S_S_fiS_S_S_fiP17curandStateXORWOWim_param_0];
	cvta.to.global.u64 	%rd216, %rd221;
	cvta.to.global.u64 	%rd217, %rd222;
	shl.b64 	%rd218, %rd5, 2;
	add.s64 	%rd219, %rd216, %rd218;
	st.global.f32 	[%rd219], %f894;
	mul.f32 	%f806, %f894, %f894;
	add.s64 	%rd220, %rd217, %rd218;
	st.global.f32 	[%rd220], %f806;
	ret;

}
	// .globl	_Z9block_sumPKfPfm
.visible .entry _Z9block_sumPKfPfm(
	.param .u64 .ptr .align 1 _Z9block_sumPKfPfm_param_0,
	.param .u64 .ptr .align 1 _Z9block_sumPKfPfm_param_1,
	.param .u64 _Z9block_sumPKfPfm_param_2
)
{
	.reg .pred 	%p<6>;
	.reg .b32 	%r<13>;
	.reg .b32 	%f<9>;
	.reg .b64 	%rd<11>;

	ld.param.u64 	%rd2, [_Z9block_sumPKfPfm_param_0];
	ld.param.u64 	%rd3, [_Z9block_sumPKfPfm_param_1];
	ld.param.u64 	%rd4, [_Z9block_sumPKfPfm_param_2];
	mov.u32 	%r1, %ctaid.x;
	mov.u32 	%r12, %ntid.x;
	mov.u32 	%r3, %tid.x;
	mad.lo.s32 	%r7, %r1, %r12, %r3;
	cvt.u64.u32 	%rd1, %r7;
	setp.le.u64 	%p1, %rd4, %rd1;
	mov.f32 	%f8, 0f00000000;
	@%p1 bra 	$L__BB1_2;
	cvta.to.global.u64 	%rd5, %rd2;
	shl.b64 	%rd6, %rd1, 2;
	add.s64 	%rd7, %rd5, %rd6;
	ld.global.f32 	%f8, [%rd7];
$L__BB1_2:
	shl.b32 	%r8, %r3, 2;
	mov.u32 	%r9, sdata;
	add.s32 	%r4, %r9, %r8;
	st.shared.f32 	[%r4], %f8;
	bar.sync 	0;
	setp.lt.u32 	%p2, %r12, 2;
	@%p2 bra 	$L__BB1_6;
$L__BB1_3:
	shr.u32 	%r6, %r12, 1;
	setp.ge.u32 	%p3, %r3, %r6;
	@%p3 bra 	$L__BB1_5;
	shl.b32 	%r10, %r6, 2;
	add.s32 	%r11, %r4, %r10;
	ld.shared.f32 	%f4, [%r11];
	ld.shared.f32 	%f5, [%r4];
	add.f32 	%f6, %f4, %f5;
	st.shared.f32 	[%r4], %f6;
$L__BB1_5:
	bar.sync 	0;
	setp.gt.u32 	%p4, %r12, 3;
	mov.u32 	%r12, %r6;
	@%p4 bra 	$L__BB1_3;
$L__BB1_6:
	setp.ne.s32 	%p5, %r3, 0;
	@%p5 bra 	$L__BB1_8;
	ld.shared.f32 	%f7, [sdata];
	cvta.to.global.u64 	%rd8, %rd3;
	mul.wide.u32 	%rd9, %r1, 4;
	add.s64 	%rd10, %rd8, %rd9;
	st.global.f32 	[%rd10], %f7;
$L__BB1_8:
	ret;

}


// ===== COMPILED SASS (sm_100) =====

	.target	sm_100

	.elftype	@"ET_EXEC"


//--------------------- .note.nv.tkinfo           --------------------------
	.section	.note.nv.tkinfo,"",@"SHT_NOTE"
	.sectionflags	@"SHF_NOTE_NV_TKINFO"
	.tkinfo
        /*0018*/ 	.word	0x00000002
        /*0030*/ 	.string	""
        /*0030*/ 	.string	"ptxas"
        /*0030*/ 	.string	"Cuda compilation tools, release 13.0, V13.0.88"
        /*0030*/ 	.string	"Build cuda_13.0.r13.0/compiler.36424714_0"
        /*0030*/ 	.string	"-arch sm_100 -m 64 "



//--------------------- .note.nv.cuinfo           --------------------------
	.section	.note.nv.cuinfo,"",@"SHT_NOTE"
	.sectionflags	@"SHF_NOTE_NV_CUINFO"
        /*0018*/ 	.short	0x0002
        /*001a*/ 	.short	0x0064
        /*001c*/ 	.short	0x0082
	.zero		2


//--------------------- .nv.info                  --------------------------
	.section	.nv.info,"",@"SHT_CUDA_INFO"
	.align	4


	//----- nvinfo : EIATTR_REGCOUNT
	.align		4
        /*0000*/ 	.byte	0x04, 0x2f
        /*0002*/ 	.short	(.L_10 - .L_9)
	.align		4
.L_9:
        /*0004*/ 	.word	index@(_Z8priceGPUPfS_S_ifS_S_S_fiS_S_S_fiP17curandStateXORWOWim)
        /*0008*/ 	.word	0x00000020


	//----- nvinfo : EIATTR_FRAME_SIZE
	.align		4
.L_10:
        /*000c*/ 	.byte	0x04, 0x11
        /*000e*/ 	.short	(.L_12 - .L_11)
	.align		4
.L_11:
        /*0010*/ 	.word	index@($__internal_1_$__cuda_sm3x_div_rn_noftz_f32_slowpath)
        /*0014*/ 	.word	0x00000000


	//----- nvinfo : EIATTR_FRAME_SIZE
	.align		4
.L_12:
        /*0018*/ 	.byte	0x04, 0x11
        /*001a*/ 	.short	(.L_14 - .L_13)
	.align		4
.L_13:
        /*001c*/ 	.word	index@($__internal_0_$__cuda_sm20_sqrt_rn_f32_slowpath)
        /*0020*/ 	.word	0x00000000


	//----- nvinfo : EIATTR_FRAME_SIZE
	.align		4
.L_14:
        /*0024*/ 	.byte	0x04, 0x11
        /*0026*/ 	.short	(.L_16 - .L_15)
	.align		4
.L_15:
        /*0028*/ 	.word	index@(_Z8priceGPUPfS_S_ifS_S_S_fiS_S_S_fiP17curandStateXORWOWim)
        /*002c*/ 	.word	0x00000000


	//----- nvinfo : EIATTR_REGCOUNT
	.align		4
.L_16:
        /*0030*/ 	.byte	0x04, 0x2f
        /*0032*/ 	.short	(.L_18 - .L_17)
	.align		4
.L_17:
        /*0034*/ 	.word	index@(_Z9block_sumPKfPfm)
        /*0038*/ 	.word	0x0000000b


	//----- nvinfo : EIATTR_FRAME_SIZE
	.align		4
.L_18:
        /*003c*/ 	.byte	0x04, 0x11
        /*003e*/ 	.short	(.L_20 - .L_19)
	.align		4
.L_19:
        /*0040*/ 	.word	index@(_Z9block_sumPKfPfm)
        /*0044*/ 	.word	0x00000000


	//----- nvinfo : EIATTR_MIN_STACK_SIZE
	.align		4
.L_20:
        /*0048*/ 	.byte	0x04, 0x12
        /*004a*/ 	.short	(.L_22 - .L_21)
	.align		4
.L_21:
        /*004c*/ 	.word	index@(_Z9block_sumPKfPfm)
        /*0050*/ 	.word	0x00000000


	//----- nvinfo : EIATTR_MIN_STACK_SIZE
	.align		4
.L_22:
        /*0054*/ 	.byte	0x04, 0x12
        /*0056*/ 	.short	(.L_24 - .L_23)
	.align		4
.L_23:
        /*0058*/ 	.word	index@(_Z8priceGPUPfS_S_ifS_S_S_fiS_S_S_fiP17curandStateXORWOWim)
        /*005c*/ 	.word	0x00000000
.L_24:


//--------------------- .nv.compat                --------------------------
	.section	.nv.compat,"",@"SHT_CUDA_COMPAT_INFO"
	.align	4
        /*0000*/ 	.byte	0x02, 0x09, 0x00, 0x00, 0x02, 0x02, 0x01, 0x00, 0x02, 0x05, 0x05, 0x00, 0x03, 0x07, 0x01, 0x01
        /*0010*/ 	.byte	0x02, 0x03, 0x00, 0x00, 0x02, 0x06, 0x01, 0x00, 0x04, 0x0b, 0x08, 0x00, 0x01, 0x00, 0x00, 0x00
        /*0020*/ 	.byte	0x00, 0x00, 0x00, 0x00


//--------------------- .nv.info._Z9block_sumPKfPfm --------------------------
	.section	.nv.info._Z9block_sumPKfPfm,"",@"SHT_CUDA_INFO"
	.sectionflags	@""
	.align	4


	//----- nvinfo : EIATTR_CUDA_API_VERSION
	.align		4
        /*0000*/ 	.byte	0x04, 0x37
        /*0002*/ 	.short	(.L_26 - .L_25)
.L_25:
        /*0004*/ 	.word	0x00000082


	//----- nvinfo : EIATTR_KPARAM_INFO
	.align		4
.L_26:
        /*0008*/ 	.byte	0x04, 0x17
        /*000a*/ 	.short	(.L_28 - .L_27)
.L_27:
        /*000c*/ 	.word	0x00000000
        /*0010*/ 	.short	0x0002
        /*0012*/ 	.short	0x0010
        /*0014*/ 	.byte	0x00, 0xf0, 0x21, 0x00


	//----- nvinfo : EIATTR_KPARAM_INFO
	.align		4
.L_28:
        /*0018*/ 	.byte	0x04, 0x17
        /*001a*/ 	.short	(.L_30 - .L_29)
.L_29:
        /*001c*/ 	.word	0x00000000
        /*0020*/ 	.short	0x0001
        /*0022*/ 	.short	0x0008
        /*0024*/ 	.byte	0x00, 0xf5, 0x21, 0x00


	//----- nvinfo : EIATTR_KPARAM_INFO
	.align		4
.L_30:
        /*0028*/ 	.byte	0x04, 0x17
        /*002a*/ 	.short	(.L_32 - .L_31)
.L_31:
        /*002c*/ 	.word	0x00000000
        /*0030*/ 	.short	0x0000
        /*0032*/ 	.short	0x0000
        /*0034*/ 	.byte	0x00, 0xf5, 0x21, 0x00


	//----- nvinfo : EIATTR_SPARSE_MMA_MASK
	.align		4
.L_32:
        /*0038*/ 	.byte	0x03, 0x50
        /*003a*/ 	.short	0x0000


	//----- nvinfo : EIATTR_MAXREG_COUNT
	.align		4
        /*003c*/ 	.byte	0x03, 0x1b
        /*003e*/ 	.short	0x00ff


	//----- nvinfo : EIATTR_NUM_BARRIERS
	.align		4
        /*0040*/ 	.byte	0x02, 0x4c
        /*0042*/ 	.byte	0x01
	.zero		1


	//----- nvinfo : EIATTR_MERCURY_ISA_VERSION
	.align		4
        /*0044*/ 	.byte	0x03, 0x5f
        /*0046*/ 	.short	0x0101


	//----- nvinfo : EIATTR_VRC_CTA_INIT_COUNT
	.align		4
        /*0048*/ 	.byte	0x02, 0x4a
	.zero		1
	.zero		1


	//----- nvinfo : EIATTR_EXIT_INSTR_OFFSETS
	.align		4
        /*004c*/ 	.byte	0x04, 0x1c
        /*004e*/ 	.short	(.L_34 - .L_33)


	//   ....[0]....
.L_33:
        /*0050*/ 	.word	0x00000230


	//   ....[1]....
        /*0054*/ 	.word	0x000002b0


	//----- nvinfo : EIATTR_CBANK_PARAM_SIZE
	.align		4
.L_34:
        /*0058*/ 	.byte	0x03, 0x19
        /*005a*/ 	.short	0x0018


	//----- nvinfo : EIATTR_PARAM_CBANK
	.align		4
        /*005c*/ 	.byte	0x04, 0x0a
        /*005e*/ 	.short	(.L_36 - .L_35)
	.align		4
.L_35:
        /*0060*/ 	.word	index@(.nv.constant0._Z9block_sumPKfPfm)
        /*0064*/ 	.short	0x0380
        /*0066*/ 	.short	0x0018


	//----- nvinfo : EIATTR_SW_WAR
	.align		4
.L_36:
        /*0068*/ 	.byte	0x04, 0x36
        /*006a*/ 	.short	(.L_38 - .L_37)
.L_37:
        /*006c*/ 	.word	0x00000008
.L_38:


//--------------------- .nv.info._Z8priceGPUPfS_S_ifS_S_S_fiS_S_S_fiP17curandStateXORWOWim --------------------------
	.section	.nv.info._Z8priceGPUPfS_S_ifS_S_S_fiS_S_S_fiP17curandStateXORWOWim,"",@"SHT_CUDA_INFO"
	.sectionflags	@""
	.align	4


	//----- nvinfo : EIATTR_CUDA_API_VERSION
	.align		4
        /*0000*/ 	.byte	0x04, 0x37
        /*0002*/ 	.short	(.L_40 - .L_39)
.L_39:
        /*0004*/ 	.word	0x00000082


	//----- nvinfo : EIATTR_KPARAM_INFO
	.align		4
.L_40:
        /*0008*/ 	.byte	0x04, 0x17
        /*000a*/ 	.short	(.L_42 - .L_41)
.L_41:
        /*000c*/ 	.word	0x00000000
        /*0010*/ 	.short	0x0011
        /*0012*/ 	.short	0x0070
        /*0014*/ 	.byte	0x00, 0xf0, 0x21, 0x00


	//----- nvinfo : EIATTR_KPARAM_INFO
	.align		4
.L_42:
        /*0018*/ 	.byte	0x04, 0x17
        /*001a*/ 	.short	(.L_44 - .L_43)
.L_43:
        /*001c*/ 	.word	0x00000000
        /*0020*/ 	.short	0x0010
        /*0022*/ 	.short	0x0068
        /*0024*/ 	.byte	0x00, 0xf0, 0x11, 0x00


	//----- nvinfo : EIATTR_KPARAM_INFO
	.align		4
.L_44:
        /*0028*/ 	.byte	0x04, 0x17
        /*002a*/ 	.short	(.L_46 - .L_45)
.L_45:
        /*002c*/ 	.word	0x00000000
        /*0030*/ 	.short	0x000f
        /*0032*/ 	.short	0x0060
        /*0034*/ 	.byte	0x00, 0xf5, 0x21, 0x00


	//----- nvinfo : EIATTR_KPARAM_INFO
	.align		4
.L_46:
        /*0038*/ 	.byte	0x04, 0x17
        /*003a*/ 	.short	(.L_48 - .L_47)
.L_47:
        /*003c*/ 	.word	0x00000000
        /*0040*/ 	.short	0x000e
        /*0042*/ 	.short	0x005c
        /*0044*/ 	.byte	0x00, 0xf0, 0x11, 0x00


	//----- nvinfo : EIATTR_KPARAM_INFO
	.align		4
.L_48:
        /*0048*/ 	.byte	0x04, 0x17
        /*004a*/ 	.short	(.L_50 - .L_49)
.L_49:
        /*004c*/ 	.word	0x00000000
        /*0050*/ 	.short	0x000d
        /*0052*/ 	.short	0x0058
        /*0054*/ 	.byte	0x00, 0xf0, 0x11, 0x00


	//----- nvinfo : EIATTR_KPARAM_INFO
	.align		4
.L_50:
        /*0058*/ 	.byte	0x04, 0x17
        /*005a*/ 	.short	(.L_52 - .L_51)
.L_51:
        /*005c*/ 	.word	0x00000000
        /*0060*/ 	.short	0x000c
        /*0062*/ 	.short	0x0050
        /*0064*/ 	.byte	0x00, 0xf5, 0x21, 0x00


	//----- nvinfo : EIATTR_KPARAM_INFO
	.align		4
.L_52:
        /*0068*/ 	.byte	0x04, 0x17
        /*006a*/ 	.short	(.L_54 - .L_53)
.L_53:
        /*006c*/ 	.word	0x00000000
        /*0070*/ 	.short	0x000b
        /*0072*/ 	.short	0x0048
        /*0074*/ 	.byte	0x00, 0xf5, 0x21, 0x00


	//----- nvinfo : EIATTR_KPARAM_INFO
	.align		4
.L_54:
        /*0078*/ 	.byte	0x04, 0x17
        /*007a*/ 	.short	(.L_56 - .L_55)
.L_55:
        /*007c*/ 	.word	0x00000000
        /*0080*/ 	.short	0x000a
        /*0082*/ 	.short	0x0040
        /*0084*/ 	.byte	0x00, 0xf5, 0x21, 0x00


	//----- nvinfo : EIATTR_KPARAM_INFO
	.align		4
.L_56:
        /*0088*/ 	.byte	0x04, 0x17
        /*008a*/ 	.short	(.L_58 - .L_57)
.L_57:
        /*008c*/ 	.word	0x00000000
        /*0090*/ 	.short	0x0009
        /*0092*/ 	.short	0x003c
        /*0094*/ 	.byte	0x00, 0xf0, 0x11, 0x00


	//----- nvinfo : EIATTR_KPARAM_INFO
	.align		4
.L_58:
        /*0098*/ 	.byte	0x04, 0x17
        /*009a*/ 	.short	(.L_60 - .L_59)
.L_59:
        /*009c*/ 	.word	0x00000000
        /*00a0*/ 	.short	0x0008
        /*00a2*/ 	.short	0x0038
        /*00a4*/ 	.byte	0x00, 0xf0, 0x11, 0x00


	//----- nvinfo : EIATTR_KPARAM_INFO
	.align		4
.L_60:
        /*00a8*/ 	.byte	0x04, 0x17
        /*00aa*/ 	.short	(.L_62 - .L_61)
.L_61:
        /*00ac*/ 	.word	0x00000000
        /*00b0*/ 	.short	0x0007
        /*00b2*/ 	.short	0x0030
        /*00b4*/ 	.byte	0x00, 0xf5, 0x21, 0x00


	//----- nvinfo : EIATTR_KPARAM_INFO
	.align		4
.L_62:
        /*00b8*/ 	.byte	0x04, 0x17
        /*00ba*/ 	.short	(.L_64 - .L_63)
.L_63:
        /*00bc*/ 	.word	0x00000000
        /*00c0*/ 	.short	0x0006
        /*00c2*/ 	.short	0x0028
        /*00c4*/ 	.byte	0x00, 0xf5, 0x21, 0x00


	//----- nvinfo : EIATTR_KPARAM_INFO
	.align		4
.L_64:
        /*00c8*/ 	.byte	0x04, 0x17
        /*00ca*/ 	.short	(.L_66 - .L_65)
.L_65:
        /*00cc*/ 	.word	0x00000000
        /*00d0*/ 	.short	0x0005
        /*00d2*/ 	.short	0x0020
        /*00d4*/ 	.byte	0x00, 0xf5, 0x21, 0x00


	//----- nvinfo : EIATTR_KPARAM_INFO
	.align		4
.L_66:
        /*00d8*/ 	.byte	0x04, 0x17
        /*00da*/ 	.short	(.L_68 - .L_67)
.L_67:
        /*00dc*/ 	.word	0x00000000
        /*00e0*/ 	.short	0x0004
        /*00e2*/ 	.short	0x001c
        /*00e4*/ 	.byte	0x00, 0xf0, 0x11, 0x00


	//----- nvinfo : EIATTR_KPARAM_INFO
	.align		4
.L_68:
        /*00e8*/ 	.byte	0x04, 0x17
        /*00ea*/ 	.short	(.L_70 - .L_69)
.L_69:
        /*00ec*/ 	.word	0x00000000
        /*00f0*/ 	.short	0x0003
        /*00f2*/ 	.short	0x0018
        /*00f4*/ 	.byte	0x00, 0xf0, 0x11, 0x00


	//----- nvinfo : EIATTR_KPARAM_INFO
	.align		4
.L_70:
        /*00f8*/ 	.byte	0x04, 0x17
        /*00fa*/ 	.short	(.L_72 - .L_71)
.L_71:
        /*00fc*/ 	.word	0x00000000
        /*0100*/ 	.short	0x0002
        /*0102*/ 	.short	0x0010
        /*0104*/ 	.byte	0x00, 0xf5, 0x21, 0x00


	//----- nvinfo : EIATTR_KPARAM_INFO
	.align		4
.L_72:
        /*0108*/ 	.byte	0x04, 0x17
        /*010a*/ 	.short	(.L_74 - .L_73)
.L_73:
        /*010c*/ 	.word	0x00000000
        /*0110*/ 	.short	0x0001
        /*0112*/ 	.short	0x0008
        /*0114*/ 	.byte	0x00, 0xf5, 0x21, 0x00


	//----- nvinfo : EIATTR_KPARAM_INFO
	.align		4
.L_74:
        /*0118*/ 	.byte	0x04, 0x17
        /*011a*/ 	.short	(.L_76 - .L_75)
.L_75:
        /*011c*/ 	.word	0x00000000
        /*0120*/ 	.short	0x0000
        /*0122*/ 	.short	0x0000
        /*0124*/ 	.byte	0x00, 0xf5, 0x21, 0x00


	//----- nvinfo : EIATTR_SPARSE_MMA_MASK
	.align		4
.L_76:
        /*0128*/ 	.byte	0x03, 0x50
        /*012a*/ 	.short	0x0000


	//----- nvinfo : EIATTR_MAXREG_COUNT
	.align		4
        /*012c*/ 	.byte	0x03, 0x1b
        /*012e*/ 	.short	0x00ff


	//----- nvinfo : EIATTR_MERCURY_ISA_VERSION
	.align		4
        /*0130*/ 	.byte	0x03, 0x5f
        /*0132*/ 	.short	0x0101


	//----- nvinfo : EIATTR_VRC_CTA_INIT_COUNT
	.align		4
        /*0134*/ 	.byte	0x02, 0x4a
	.zero		1
	.zero		1


	//----- nvinfo : EIATTR_EXIT_INSTR_OFFSETS
	.align		4
        /*0138*/ 	.byte	0x04, 0x1c
        /*013a*/ 	.short	(.L_78 - .L_77)


	//   ....[0]....
.L_77:
        /*013c*/ 	.word	0x00007b80


	//----- nvinfo : EIATTR_CRS_STACK_SIZE
	.align		4
.L_78:
        /*0140*/ 	.byte	0x04, 0x1e
        /*0142*/ 	.short	(.L_80 - .L_79)
.L_79:
        /*0144*/ 	.word	0x00000000


	//----- nvinfo : EIATTR_CBANK_PARAM_SIZE
	.align		4
.L_80:
        /*0148*/ 	.byte	0x03, 0x19
        /*014a*/ 	.short	0x0078


	//----- nvinfo : EIATTR_PARAM_CBANK
	.align		4
        /*014c*/ 	.byte	0x04, 0x0a
        /*014e*/ 	.short	(.L_82 - .L_81)
	.align		4
.L_81:
        /*0150*/ 	.word	index@(.nv.constant0._Z8priceGPUPfS_S_ifS_S_S_fiS_S_S_fiP17curandStateXORWOWim)
        /*0154*/ 	.short	0x0380
        /*0156*/ 	.short	0x0078


	//----- nvinfo : EIATTR_SW_WAR
	.align		4
.L_82:
        /*0158*/ 	.byte	0x04, 0x36
        /*015a*/ 	.short	(.L_84 - .L_83)
.L_83:
        /*015c*/ 	.word	0x00000008
.L_84:


//--------------------- .nv.callgraph             --------------------------
	.section	.nv.callgraph,"",@"SHT_CUDA_CALLGRAPH"
	.align	4
	.sectionentsize	8
	.align		4
        /*0000*/ 	.word	0x00000000
	.align		4
        /*0004*/ 	.word	0xffffffff
	.align		4
        /*0008*/ 	.word	0x00000000
	.align		4
        /*000c*/ 	.word	0xfffffffe
	.align		4
        /*0010*/ 	.word	0x00000000
	.align		4
        /*0014*/ 	.word	0xfffffffd
	.align		4
        /*0018*/ 	.word	0x00000000
	.align		4
        /*001c*/ 	.word	0xfffffffc


//--------------------- .nv.constant4             --------------------------
	.section	.nv.constant4,"a",@progbits
	.align	8
	.align		8
.nv.constant4:
        /*0000*/ 	.dword	precalc_xorwow_matrix
	.align		8
        /*0008*/ 	.dword	precalc_xorwow_offset_matrix
	.align		8
        /*0010*/ 	.dword	mrg32k3aM1
	.align		8
        /*0018*/ 	.dword	mrg32k3aM2
	.align		8
        /*0020*/ 	.dword	mrg32k3aM1SubSeq
	.align		8
        /*0028*/ 	.dword	mrg32k3aM2SubSeq
	.align		8
        /*0030*/ 	.dword	mrg32k3aM1Seq
	.align		8
        /*0038*/ 	.dword	mrg32k3aM2Seq


//--------------------- .nv.constant3             --------------------------
	.section	.nv.constant3,"a",@progbits
	.align	8
.nv.constant3:
	.type		__cr_lgamma_table,@object
	.size		__cr_lgamma_table,(.L_8 - __cr_lgamma_table)
__cr_lgamma_table:
        /*0000*/ 	.byte	0x00, 0x00, 0x00, 0x00, 0x00, 0x00, 0x00, 0x00, 0x00, 0x00, 0x00, 0x00, 0x00, 0x00, 0x00, 0x00
        /*0010*/ 	.byte	0xef, 0x39, 0xfa, 0xfe, 0x42, 0x2e, 0xe6, 0x3f, 0x02, 0x20, 0x2a, 0xfa, 0x0b, 0xab, 0xfc, 0x3f
        /*0020*/ 	.byte	0xf9, 0x2c, 0x92, 0x7c, 0xa7, 0x6c, 0x09, 0x40, 0xc9, 0x79, 0x44, 0x3c, 0x64, 0x26, 0x13, 0x40
        /*0030*/ 	.byte	0xca, 0x01, 0xcf, 0x3a, 0x27, 0x51, 0x1a, 0x40, 0x30, 0xcc, 0x2d, 0xf3, 0xe1, 0x0c, 0x21, 0x40
        /*0040*/ 	.byte	0x0d, 0xb7, 0xfc, 0x82, 0x8e, 0x35, 0x25, 0x40
.L_8:


//--------------------- .text._Z9block_sumPKfPfm  --------------------------
	.section	.text._Z9block_sumPKfPfm,"ax",@progbits
	.align	128
        .global         _Z9block_sumPKfPfm
        .type           _Z9block_sumPKfPfm,@function
        .size           _Z9block_sumPKfPfm,(.L_x_145 - _Z9block_sumPKfPfm)
        .other          _Z9block_sumPKfPfm,@"STO_CUDA_ENTRY STV_DEFAULT"
_Z9block_sumPKfPfm:
.text._Z9block_sumPKfPfm:
[----:B------:R-:W-:Y:S01]  /*0000*/  LDC R1, c[0x0][0x37c] ;  /* 0x0000df00ff017b82 */ /* 0x000fe20000000800 */
[----:B------:R-:W0:Y:S01]  /*0010*/  S2R R7, SR_CTAID.X ;  /* 0x0000000000077919 */ /* 0x000e220000002500 */
[----:B------:R-:W0:Y:S01]  /*0020*/  LDCU UR8, c[0x0][0x360] ;  /* 0x00006c00ff0877ac */ /* 0x000e220008000800 */
[----:B------:R-:W-:Y:S01]  /*0030*/  IMAD.MOV.U32 R4, RZ, RZ, RZ ;  /* 0x000000ffff047224 */ /* 0x000fe200078e00ff */
[----:B------:R-:W0:Y:S01]  /*0040*/  S2R R6, SR_TID.X ;  /* 0x0000000000067919 */ /* 0x000e220000002100 */
[----:B------:R-:W1:Y:S01]  /*0050*/  LDCU.64 UR4, c[0x0][0x390] ;  /* 0x00007200ff0477ac */ /* 0x000e620008000a00 */
[----:B------:R-:W2:Y:S01]  /*0060*/  LDCU.64 UR6, c[0x0][0x358] ;  /* 0x00006b00ff0677ac */ /* 0x000ea20008000a00 */
[----:B0-----:R-:W-:-:S05]  /*0070*/  IMAD R0, R7, UR8, R6 ;  /* 0x0000000807007c24 */ /* 0x001fca000f8e0206 */
[----:B-1----:R-:W-:-:S04]  /*0080*/  ISETP.GE.U32.AND P0, PT, R0, UR4, PT ;  /* 0x0000000400007c0c */ /* 0x002fc8000bf06070 */
[----:B------:R-:W-:-:S13]  /*0090*/  ISETP.GE.U32.AND.EX P0, PT, RZ, UR5, PT, P0 ;  /* 0x00000005ff007c0c */ /* 0x000fda000bf06100 */
[----:B------:R-:W0:Y:S02]  /*00a0*/  @!P0 LDC.64 R2, c[0x0][0x380] ;  /* 0x0000e000ff028b82 */ /* 0x000e240000000a00 */
[----:B0-----:R-:W-:-:S04]  /*00b0*/  @!P0 LEA R2, P1, R0, R2, 0x2 ;  /* 0x0000000200028211 */ /* 0x001fc800078210ff */
[----:B------:R-:W-:-:S05]  /*00c0*/  @!P0 LEA.HI.X R3, R0, R3, RZ, 0x2, P1 ;  /* 0x0000000300038211 */ /* 0x000fca00008f14ff */
[----:B--2---:R-:W2:Y:S01]  /*00d0*/  @!P0 LDG.E R4, desc[UR6][R2.64] ;  /* 0x0000000602048981 */ /* 0x004ea2000c1e1900 */
[----:B------:R-:W0:Y:S01]  /*00e0*/  S2UR UR5, SR_CgaCtaId ;  /* 0x00000000000579c3 */ /* 0x000e220000008800 */
[----:B------:R-:W-:Y:S01]  /*00f0*/  IMAD.U32 R0, RZ, RZ, UR8 ;  /* 0x00000008ff007e24 */ /* 0x000fe2000f8e00ff */
[----:B------:R-:W-:Y:S01]  /*0100*/  UMOV UR4, 0x400 ;  /* 0x0000040000047882 */ /* 0x000fe20000000000 */
[----:B------:R-:W-:-:S03]  /*0110*/  ISETP.NE.AND P0, PT, R6, RZ, PT ;  /* 0x000000ff0600720c */ /* 0x000fc60003f05270 */
[----:B------:R-:W-:Y:S01]  /*0120*/  ISETP.GE.U32.AND P1, PT, R0, 0x2, PT ;  /* 0x000000020000780c */ /* 0x000fe20003f26070 */
[----:B0-----:R-:W-:-:S06]  /*0130*/  ULEA UR4, UR5, UR4, 0x18 ;  /* 0x0000000405047291 */ /* 0x001fcc000f8ec0ff */
[----:B------:R-:W-:-:S05]  /*0140*/  LEA R5, R6, UR4, 0x2 ;  /* 0x0000000406057c11 */ /* 0x000fca000f8e10ff */
[----:B--2---:R0:W-:Y:S01]  /*0150*/  STS [R5], R4 ;  /* 0x0000000405007388 */ /* 0x0041e20000000800 */
[----:B------:R-:W-:Y:S06]  /*0160*/  BAR.SYNC.DEFER_BLOCKING 0x0 ;  /* 0x0000000000007b1d */ /* 0x000fec0000010000 */
[----:B------:R-:W-:Y:S05]  /*0170*/  @!P1 BRA `(.L_x_0) ;  /* 0x00000000002c9947 */ /* 0x000fea0003800000 */
.L_x_1:
[----:B------:R-:W-:-:S04]  /*0180*/  SHF.R.U32.HI R8, RZ, 0x1, R0 ;  /* 0x00000001ff087819 */ /* 0x000fc80000011600 */
[----:B------:R-:W-:-:S13]  /*0190*/  ISETP.GE.U32.AND P1, PT, R6, R8, PT ;  /* 0x000000080600720c */ /* 0x000fda0003f26070 */
[----:B------:R-:W-:Y:S01]  /*01a0*/  @!P1 IMAD R2, R8, 0x4, R5 ;  /* 0x0000000408029824 */ /* 0x000fe200078e0205 */
[----:B------:R-:W-:Y:S05]  /*01b0*/  @!P1 LDS R3, [R5] ;  /* 0x0000000005039984 */ /* 0x000fea0000000800 */
[----:B------:R-:W0:Y:S02]  /*01c0*/  @!P1 LDS R2, [R2] ;  /* 0x0000000002029984 */ /* 0x000e240000000800 */
[----:B0-----:R-:W-:-:S05]  /*01d0*/  @!P1 FADD R4, R2, R3 ;  /* 0x0000000302049221 */ /* 0x001fca0000000000 */
[----:B------:R1:W-:Y:S01]  /*01e0*/  @!P1 STS [R5], R4 ;  /* 0x0000000405009388 */ /* 0x0003e20000000800 */
[----:B------:R-:W-:Y:S01]  /*01f0*/  BAR.SYNC.DEFER_BLOCKING 0x0 ;  /* 0x0000000000007b1d */ /* 0x000fe20000010000 */
[----:B------:R-:W-:Y:S01]  /*0200*/  ISETP.GT.U32.AND P1, PT, R0, 0x3, PT ;  /* 0x000000030000780c */ /* 0x000fe20003f24070 */
[----:B------:R-:W-:-:S12]  /*0210*/  IMAD.MOV.U32 R0, RZ, RZ, R8 ;  /* 0x000000ffff007224 */ /* 0x000fd800078e0008 */
[----:B-1----:R-:W-:Y:S05]  /*0220*/  @P1 BRA `(.L_x_1) ;  /* 0xfffffffc00d41947 */ /* 0x002fea000383ffff */
.L_x_0:
[----:B------:R-:W-:Y:S05]  /*0230*/  @P0 EXIT ;  /* 0x000000000000094d */ /* 0x000fea0003800000 */
[----:B------:R-:W1:Y:S01]  /*0240*/  S2UR UR5, SR_CgaCtaId ;  /* 0x00000000000579c3 */ /* 0x000e620000008800 */
[----:B------:R-:W-:-:S07]  /*0250*/  UMOV UR4, 0x400 ;  /* 0x0000040000047882 */ /* 0x000fce0000000000 */
[----:B------:R-:W2:Y:S01]  /*0260*/  LDC.64 R2, c[0x0][0x388] ;  /* 0x0000e200ff027b82 */ /* 0x000ea20000000a00 */
[----:B-1----:R-:W-:Y:S01]  /*0270*/  ULEA UR4, UR5, UR4, 0x18 ;  /* 0x0000000405047291 */ /* 0x002fe2000f8ec0ff */
[----:B--2---:R-:W-:-:S08]  /*0280*/  IMAD.WIDE.U32 R2, R7, 0x4, R2 ;  /* 0x0000000407027825 */ /* 0x004fd000078e0002 */
[----:B0-----:R-:W0:Y:S04]  /*0290*/  LDS R5, [UR4] ;  /* 0x00000004ff057984 */ /* 0x001e280008000800 */
[----:B0-----:R-:W-:Y:S01]  /*02a0*/  STG.E desc[UR6][R2.64], R5 ;  /* 0x0000000502007986 */ /* 0x001fe2000c101906 */
[----:B------:R-:W-:Y:S05]  /*02b0*/  EXIT ;  /* 0x000000000000794d */ /* 0x000fea0003800000 */
.L_x_2:
[----:B------:R-:W-:-:S00]  /*02c0*/  BRA `(.L_x_2) ;  /* 0xfffffffc00fc7947 */ /* 0x000fc0000383ffff */
[----:B------:R-:W-:-:S00]  /*02d0*/  NOP ;  /* 0x0000000000007918 */ /* 0x000fc00000000000 */
        /* <DEDUP_REMOVED lines=10> */
.L_x_145:


//--------------------- .text._Z8priceGPUPfS_S_ifS_S_S_fiS_S_S_fiP17curandStateXORWOWim --------------------------
	.section	.text._Z8priceGPUPfS_S_ifS_S_S_fiS_S_S_fiP17curandStateXORWOWim,"ax",@progbits
	.align	128
        .global         _Z8priceGPUPfS_S_ifS_S_S_fiS_S_S_fiP17curandStateXORWOWim
        .type           _Z8priceGPUPfS_S_ifS_S_S_fiS_S_S_fiP17curandStateXORWOWim,@function
        .size           _Z8priceGPUPfS_S_ifS_S_S_fiS_S_S_fiP17curandStateXORWOWim,(.L_x_144 - _Z8priceGPUPfS_S_ifS_S_S_fiS_S_S_fiP17curandStateXORWOWim)
        .other          _Z8priceGPUPfS_S_ifS_S_S_fiS_S_S_fiP17curandStateXORWOWim,@"STO_CUDA_ENTRY STV_DEFAULT"
_Z8priceGPUPfS_S_ifS_S_S_fiS_S_S_fiP17curandStateXORWOWim:
.text._Z8priceGPUPfS_S_ifS_S_S_fiS_S_S_fiP17curandStateXORWOWim:
[----:B------:R-:W-:Y:S01]  /*0000*/  LDC R1, c[0x0][0x37c] ;  /* 0x0000df00ff017b82 */ /* 0x000fe20000000800 */
[----:B------:R-:W0:Y:S07]  /*0010*/  S2R R2, SR_TID.X ;  /* 0x0000000000027919 */ /* 0x000e2e0000002100 */
[----:B------:R-:W1:Y:S01]  /*0020*/  LDC.64 R6, c[0x0][0x3f0] ;  /* 0x0000fc00ff067b82 */ /* 0x000e620000000a00 */
[----:B------:R-:W2:Y:S01]  /*0030*/  LDCU.64 UR12, c[0x0][0x358] ;  /* 0x00006b00ff0c77ac */ /* 0x000ea20008000a00 */
[----:B------:R-:W-:Y:S06]  /*0040*/  BSSY.RECONVERGENT B0, `(.L_x_3) ;  /* 0x00000e6000007945 */ /* 0x000fec0003800200 */
[----:B------:R-:W0:Y:S08]  /*0050*/  S2UR UR4, SR_CTAID.X ;  /* 0x00000000000479c3 */ /* 0x000e300000002500 */
[----:B------:R-:W0:Y:S08]  /*0060*/  LDC R5, c[0x0][0x3e8] ;  /* 0x0000fa00ff057b82 */ /* 0x000e300000000800 */
[----:B------:R-:W3:Y:S01]  /*0070*/  LDC.64 R26, c[0x0][0x3e0] ;  /* 0x0000f800ff1a7b82 */ /* 0x000ee20000000a00 */
[----:B-1----:R-:W-:-:S02]  /*0080*/  LOP3.LUT R0, R6, 0xaad26b49, RZ, 0x3c, !PT ;  /* 0xaad26b4906007812 */ /* 0x002fc400078e3cff */
[----:B------:R-:W-:-:S03]  /*0090*/  LOP3.LUT R3, R7, 0xf7dcefdd, RZ, 0x3c, !PT ;  /* 0xf7dcefdd07037812 */ /* 0x000fc600078e3cff */
[----:B------:R-:W-:Y:S02]  /*00a0*/  IMAD R0, R0, 0x4182bed5, RZ ;  /* 0x4182bed500007824 */ /* 0x000fe400078e02ff */
[----:B------:R-:W-:-:S03]  /*00b0*/  IMAD R3, R3, -0x658354e5, RZ ;  /* 0x9a7cab1b03037824 */ /* 0x000fc600078e02ff */
[C---:B------:R-:W-:Y:S01]  /*00c0*/  LOP3.LUT R6, R0.reuse, 0x159a55e5, RZ, 0x3c, !PT ;  /* 0x159a55e500067812 */ /* 0x040fe200078e3cff */
[----:B------:R-:W-:Y:S01]  /*00d0*/  VIADD R7, R3, 0x1f123bb5 ;  /* 0x1f123bb503077836 */ /* 0x000fe20000000000 */
[C---:B------:R-:W-:Y:S02]  /*00e0*/  IADD3 R4, PT, PT, R0.reuse, 0x64f0c9, R3 ;  /* 0x0064f0c900047810 */ /* 0x040fe40007ffe003 */
[C---:B------:R-:W-:Y:S01]  /*00f0*/  IADD3 R9, PT, PT, R0.reuse, 0x583f19, RZ ;  /* 0x00583f1900097810 */ /* 0x040fe20007ffe0ff */
[----:B0-----:R-:W-:Y:S01]  /*0100*/  IMAD R2, R5, UR4, R2 ;  /* 0x0000000405027c24 */ /* 0x001fe2000f8e0202 */
[----:B------:R-:W-:Y:S02]  /*0110*/  IADD3 R5, PT, PT, R0, 0x75bcd15, RZ ;  /* 0x075bcd1500057810 */ /* 0x000fe40007ffe0ff */
[----:B------:R-:W-:Y:S02]  /*0120*/  LOP3.LUT R8, R3, 0x5491333, RZ, 0x3c, !PT ;  /* 0x0549133303087812 */ /* 0x000fe400078e3cff */
[----:B------:R-:W-:-:S02]  /*0130*/  ISETP.NE.AND P0, PT, R2, RZ, PT ;  /* 0x000000ff0200720c */ /* 0x000fc40003f05270 */
[----:B------:R-:W-:Y:S01]  /*0140*/  SHF.R.S32.HI R3, RZ, 0x1f, R2 ;  /* 0x0000001fff037819 */ /* 0x000fe20000011402 */
[----:B---3--:R-:W-:-:S05]  /*0150*/  IMAD.WIDE R26, R2, 0x30, R26 ;  /* 0x00000030021a7825 */ /* 0x008fca00078e021a */
[----:B--2---:R0:W-:Y:S04]  /*0160*/  STG.E.64 desc[UR12][R26.64], R4 ;  /* 0x000000041a007986 */ /* 0x0041e8000c101b0c */
[----:B------:R0:W-:Y:S04]  /*0170*/  STG.E.64 desc[UR12][R26.64+0x8], R6 ;  /* 0x000008061a007986 */ /* 0x0001e8000c101b0c */
[----:B------:R0:W-:Y:S01]  /*0180*/  STG.E.64 desc[UR12][R26.64+0x10], R8 ;  /* 0x000010081a007986 */ /* 0x0001e2000c101b0c */
[----:B------:R-:W-:Y:S05]  /*0190*/  @!P0 BRA `(.L_x_4) ;  /* 0x0000000c00408947 */ /* 0x000fea0003800000 */
[----:B------:R-:W-:Y:S01]  /*01a0*/  HFMA2 R0, -RZ, RZ, 0, 0 ;  /* 0x00000000ff007431 */ /* 0x000fe200000001ff */
[----:B------:R-:W-:Y:S01]  /*01b0*/  MOV R12, R2 ;  /* 0x00000002000c7202 */ /* 0x000fe20000000f00 */
[----:B------:R-:W-:-:S07]  /*01c0*/  IMAD.MOV.U32 R13, RZ, RZ, R3 ;  /* 0x000000ffff0d7224 */ /* 0x000fce00078e0003 */
.L_x_10:
[----:B------:R-:W-:Y:S01]  /*01d0*/  LOP3.LUT R14, R12, 0x3, RZ, 0xc0, !PT ;  /* 0x000000030c0e7812 */ /* 0x000fe200078ec0ff */
[----:B------:R-:W-:Y:S03]  /*01e0*/  BSSY.RECONVERGENT B1, `(.L_x_5) ;  /* 0x00000c5000017945 */ /* 0x000fe60003800200 */
[----:B------:R-:W-:-:S04]  /*01f0*/  ISETP.NE.U32.AND P0, PT, R14, RZ, PT ;  /* 0x000000ff0e00720c */ /* 0x000fc80003f05070 */
[----:B------:R-:W-:-:S13]  /*0200*/  ISETP.NE.AND.EX P0, PT, RZ, RZ, PT, P0 ;  /* 0x000000ffff00720c */ /* 0x000fda0003f05300 */
[----:B-1----:R-:W-:Y:S05]  /*0210*/  @!P0 BRA `(.L_x_6) ;  /* 0x0000000c00048947 */ /* 0x002fea0003800000 */
[----:B0-----:R-:W0:Y:S01]  /*0220*/  LDC.64 R8, c[0x4][RZ] ;  /* 0x01000000ff087b82 */ /* 0x001e220000000a00 */
[----:B------:R-:W-:Y:S02]  /*0230*/  HFMA2 R15, -RZ, RZ, 0, 0 ;  /* 0x00000000ff0f7431 */ /* 0x000fe400000001ff */
[----:B0-----:R-:W-:-:S07]  /*0240*/  IMAD.WIDE.U32 R8, R0, 0xc80, R8 ;  /* 0x00000c8000087825 */ /* 0x001fce00078e0008 */
.L_x_9:
[----:B-1----:R-:W-:Y:S01]  /*0250*/  MOV R17, RZ ;  /* 0x000000ff00117202 */ /* 0x002fe20000000f00 */
[----:B------:R-:W-:Y:S01]  /*0260*/  IMAD.MOV.U32 R19, RZ, RZ, RZ ;  /* 0x000000ffff137224 */ /* 0x000fe200078e00ff */
[----:B------:R-:W-:Y:S02]  /*0270*/  CS2R R6, SRZ ;  /* 0x0000000000067805 */ /* 0x000fe4000001ff00 */
[----:B------:R-:W-:-:S07]  /*0280*/  CS2R R4, SRZ ;  /* 0x0000000000047805 */ /* 0x000fce000001ff00 */
.L_x_8:
[----:B------:R-:W-:-:S05]  /*0290*/  IMAD.WIDE.U32 R10, R19, 0x4, R26 ;  /* 0x00000004130a7825 */ /* 0x000fca00078e001a */
[----:B------:R0:W5:Y:S01]  /*02a0*/  LDG.E R16, desc[UR12][R10.64+0x4] ;  /* 0x0000040c0a107981 */ /* 0x000162000c1e1900 */
[----:B------:R-:W-:Y:S02]  /*02b0*/  SHF.L.U32 R18, R19, 0x5, RZ ;  /* 0x0000000513127819 */ /* 0x000fe400000006ff */
[----:B------:R-:W-:-:S07]  /*02c0*/  MOV R21, RZ ;  /* 0x000000ff00157202 */ /* 0x000fce0000000f00 */
.L_x_7:
[----:B-----5:R-:W-:Y:S01]  /*02d0*/  SHF.R.U32.HI R22, RZ, R21, R16 ;  /* 0x00000015ff167219 */ /* 0x020fe20000011610 */
[----:B0-----:R-:W-:-:S03]  /*02e0*/  IMAD.IADD R10, R18, 0x1, R21 ;  /* 0x00000001120a7824 */ /* 0x001fc600078e0215 */
[----:B------:R-:W-:-:S04]  /*02f0*/  LOP3.LUT R11, R22, 0x1, RZ, 0xc0, !PT ;  /* 0x00000001160b7812 */ /* 0x000fc800078ec0ff */
[----:B------:R-:W-:Y:S01]  /*0300*/  ISETP.NE.U32.AND P0, PT, R11, 0x1, PT ;  /* 0x000000010b00780c */ /* 0x000fe20003f05070 */
[----:B------:R-:W-:-:S03]  /*0310*/  IMAD R11, R10, 0x5, RZ ;  /* 0x000000050a0b7824 */ /* 0x000fc600078e02ff */
[----:B------:R-:W-:Y:S01]  /*0320*/  R2P PR, R22, 0x7e ;  /* 0x0000007e16007804 */ /* 0x000fe20000000000 */
[----:B------:R-:W-:-:S08]  /*0330*/  IMAD.WIDE.U32 R10, R11, 0x4, R8 ;  /* 0x000000040b0a7825 */ /* 0x000fd000078e0008 */
[----:B------:R-:W2:Y:S04]  /*0340*/  @!P0 LDG.E R24, desc[UR12][R10.64+0x10] ;  /* 0x0000100c0a188981 */ /* 0x000ea8000c1e1900 */
[----:B------:R-:W3:Y:S04]  /*0350*/  @P1 LDG.E R28, desc[UR12][R10.64+0x24] ;  /* 0x0000240c0a1c1981 */ /* 0x000ee8000c1e1900 */
[----:B------:R-:W4:Y:S04]  /*0360*/  @!P0 LDG.E R20, desc[UR12][R10.64] ;  /* 0x0000000c0a148981 */ /* 0x000f28000c1e1900 */
[----:B------:R-:W4:Y:S04]  /*0370*/  @P2 LDG.E R23, desc[UR12][R10.64+0x38] ;  /* 0x0000380c0a172981 */ /* 0x000f28000c1e1900 */
[----:B------:R-:W4:Y:S01]  /*0380*/  @P1 LDG.E R25, desc[UR12][R10.64+0x20] ;  /* 0x0000200c0a191981 */ /* 0x000f22000c1e1900 */
[----:B--2---:R-:W-:-:S03]  /*0390*/  @!P0 LOP3.LUT R7, R7, R24, RZ, 0x3c, !PT ;  /* 0x0000001807078212 */ /* 0x004fc600078e3cff */
[----:B------:R-:W2:Y:S01]  /*03a0*/  @P3 LDG.E R24, desc[UR12][R10.64+0x4c] ;  /* 0x00004c0c0a183981 */ /* 0x000ea2000c1e1900 */
[----:B---3--:R-:W-:-:S03]  /*03b0*/  @P1 LOP3.LUT R7, R7, R28, RZ, 0x3c, !PT ;  /* 0x0000001c07071212 */ /* 0x008fc600078e3cff */
[----:B------:R-:W3:Y:S01]  /*03c0*/  @P4 LDG.E R28, desc[UR12][R10.64+0x60] ;  /* 0x0000600c0a1c4981 */ /* 0x000ee2000c1e1900 */
[----:B----4-:R-:W-:-:S03]  /*03d0*/  @!P0 LOP3.LUT R17, R17, R20, RZ, 0x3c, !PT ;  /* 0x0000001411118212 */ /* 0x010fc600078e3cff */
[----:B------:R-:W4:Y:S01]  /*03e0*/  @!P0 LDG.E R20, desc[UR12][R10.64+0x8] ;  /* 0x0000080c0a148981 */ /* 0x000f22000c1e1900 */
[----:B------:R-:W-:-:S03]  /*03f0*/  @P2 LOP3.LUT R7, R7, R23, RZ, 0x3c, !PT ;  /* 0x0000001707072212 */ /* 0x000fc600078e3cff */
[----:B------:R-:W3:Y:S01]  /*0400*/  @!P0 LDG.E R23, desc[UR12][R10.64+0x4] ;  /* 0x0000040c0a178981 */ /* 0x000ee2000c1e1900 */
[----:B--2---:R-:W-:-:S03]  /*0410*/  @P3 LOP3.LUT R7, R7, R24, RZ, 0x3c, !PT ;  /* 0x0000001807073212 */ /* 0x004fc600078e3cff */
[----:B------:R-:W2:Y:S01]  /*0420*/  @P5 LDG.E R24, desc[UR12][R10.64+0x74] ;  /* 0x0000740c0a185981 */ /* 0x000ea2000c1e1900 */
[----:B----4-:R-:W-:-:S03]  /*0430*/  @!P0 LOP3.LUT R5, R5, R20, RZ, 0x3c, !PT ;  /* 0x0000001405058212 */ /* 0x010fc600078e3cff */
[----:B------:R-:W4:Y:S01]  /*0440*/  @P1 LDG.E R20, desc[UR12][R10.64+0x14] ;  /* 0x0000140c0a141981 */ /* 0x000f22000c1e1900 */
[----:B---3--:R-:W-:-:S03]  /*0450*/  @!P0 LOP3.LUT R4, R4, R23, RZ, 0x3c, !PT ;  /* 0x0000001704048212 */ /* 0x008fc600078e3cff */
[----:B------:R-:W3:Y:S01]  /*0460*/  @!P0 LDG.E R23, desc[UR12][R10.64+0xc] ;  /* 0x00000c0c0a178981 */ /* 0x000ee2000c1e1900 */
[----:B------:R-:W-:-:S03]  /*0470*/  @P4 LOP3.LUT R7, R7, R28, RZ, 0x3c, !PT ;  /* 0x0000001c07074212 */ /* 0x000fc600078e3cff */
[----:B------:R-:W3:Y:S01]  /*0480*/  @P6 LDG.E R28, desc[UR12][R10.64+0x88] ;  /* 0x0000880c0a1c6981 */ /* 0x000ee2000c1e1900 */
[----:B--2---:R-:W-:-:S03]  /*0490*/  @P5 LOP3.LUT R7, R7, R24, RZ, 0x3c, !PT ;  /* 0x0000001807075212 */ /* 0x004fc600078e3cff */
[----:B------:R-:W2:Y:S01]  /*04a0*/  @P2 LDG.E R24, desc[UR12][R10.64+0x28] ;  /* 0x0000280c0a182981 */ /* 0x000ea2000c1e1900 */
[----:B----4-:R-:W-:-:S03]  /*04b0*/  @P1 LOP3.LUT R17, R17, R20, RZ, 0x3c, !PT ;  /* 0x0000001411111212 */ /* 0x010fc600078e3cff */
[----:B------:R-:W4:Y:S01]  /*04c0*/  @P1 LDG.E R20, desc[UR12][R10.64+0x1c] ;  /* 0x00001c0c0a141981 */ /* 0x000f22000c1e1900 */
[----:B---3--:R-:W-:-:S03]  /*04d0*/  @!P0 LOP3.LUT R6, R6, R23, RZ, 0x3c, !PT ;  /* 0x0000001706068212 */ /* 0x008fc600078e3cff */
[----:B------:R-:W3:Y:S01]  /*04e0*/  @P1 LDG.E R23, desc[UR12][R10.64+0x18] ;  /* 0x0000180c0a171981 */ /* 0x000ee2000c1e1900 */
[----:B------:R-:W-:-:S03]  /*04f0*/  @P1 LOP3.LUT R6, R6, R25, RZ, 0x3c, !PT ;  /* 0x0000001906061212 */ /* 0x000fc600078e3cff */
[----:B------:R-:W3:Y:S01]  /*0500*/  @P2 LDG.E R25, desc[UR12][R10.64+0x34] ;  /* 0x0000340c0a192981 */ /* 0x000ee2000c1e1900 */
[----:B--2---:R-:W-:-:S03]  /*0510*/  @P2 LOP3.LUT R17, R17, R24, RZ, 0x3c, !PT ;  /* 0x0000001811112212 */ /* 0x004fc600078e3cff */
[----:B------:R-:W2:Y:S01]  /*0520*/  @P3 LDG.E R24, desc[UR12][R10.64+0x3c] ;  /* 0x00003c0c0a183981 */ /* 0x000ea2000c1e1900 */
[----:B----4-:R-:W-:-:S03]  /*0530*/  @P1 LOP3.LUT R5, R5, R20, RZ, 0x3c, !PT ;  /* 0x0000001405051212 */ /* 0x010fc600078e3cff */
[----:B------:R-:W4:Y:S01]  /*0540*/  @P2 LDG.E R20, desc[UR12][R10.64+0x30] ;  /* 0x0000300c0a142981 */ /* 0x000f22000c1e1900 */
[----:B---3--:R-:W-:-:S03]  /*0550*/  @P1 LOP3.LUT R4, R4, R23, RZ, 0x3c, !PT ;  /* 0x0000001704041212 */ /* 0x008fc600078e3cff */
        /* <DEDUP_REMOVED lines=25> */
[----:B------:R-:W-:Y:S02]  /*06f0*/  LOP3.LUT P0, RZ, R22, 0x80, RZ, 0xc0, !PT ;  /* 0x0000008016ff7812 */ /* 0x000fe4000780c0ff */
[----:B------:R-:W-:Y:S02]  /*0700*/  @P5 LOP3.LUT R6, R6, R25, RZ, 0x3c, !PT ;  /* 0x0000001906065212 */ /* 0x000fe400078e3cff */
[----:B------:R-:W3:Y:S01]  /*0710*/  @P6 LDG.E R25, desc[UR12][R10.64+0x84] ;  /* 0x0000840c0a196981 */ /* 0x000ee2000c1e1900 */
[----:B--2---:R-:W-:-:S08]  /*0720*/  @P6 LOP3.LUT R17, R17, R24, RZ, 0x3c, !PT ;  /* 0x0000001811116212 */ /* 0x004fd000078e3cff */
        /* <DEDUP_REMOVED lines=13> */
[----:B------:R-:W-:Y:S02]  /*0800*/  @P6 LOP3.LUT R7, R7, R28, RZ, 0x3c, !PT ;  /* 0x0000001c07076212 */ /* 0x000fe400078e3cff */
[----:B------:R-:W-:Y:S02]  /*0810*/  @P0 LOP3.LUT R6, R6, R25, RZ, 0x3c, !PT ;  /* 0x0000001906060212 */ /* 0x000fe400078e3cff */
[----:B--2---:R-:W-:Y:S02]  /*0820*/  @P0 LOP3.LUT R7, R7, R24, RZ, 0x3c, !PT ;  /* 0x0000001807070212 */ /* 0x004fe400078e3cff */
[----:B----4-:R-:W-:Y:S02]  /*0830*/  @P0 LOP3.LUT R5, R5, R20, RZ, 0x3c, !PT ;  /* 0x0000001405050212 */ /* 0x010fe400078e3cff */
[----:B---3--:R-:W-:Y:S02]  /*0840*/  @P0 LOP3.LUT R4, R4, R23, RZ, 0x3c, !PT ;  /* 0x0000001704040212 */ /* 0x008fe400078e3cff */
[----:B------:R-:W-:-:S13]  /*0850*/  R2P PR, R22.B1, 0x7f ;  /* 0x0000007f16007804 */ /* 0x000fda0000001000 */
[----:B------:R-:W2:Y:S04]  /*0860*/  @P0 LDG.E R23, desc[UR12][R10.64+0xa4] ;  /* 0x0000a40c0a170981 */ /* 0x000ea8000c1e1900 */
[----:B------:R-:W3:Y:S04]  /*0870*/  @P0 LDG.E R20, desc[UR12][R10.64+0xa0] ;  /* 0x0000a00c0a140981 */ /* 0x000ee8000c1e1900 */
[----:B------:R-:W4:Y:S04]  /*0880*/  @P0 LDG.E R24, desc[UR12][R10.64+0xa8] ;  /* 0x0000a80c0a180981 */ /* 0x000f28000c1e1900 */
[----:B------:R-:W4:Y:S01]  /*0890*/  @P1 LDG.E R25, desc[UR12][R10.64+0xb8] ;  /* 0x0000b80c0a191981 */ /* 0x000f22000c1e1900 */
[----:B--2---:R-:W-:-:S03]  /*08a0*/  @P0 LOP3.LUT R4, R4, R23, RZ, 0x3c, !PT ;  /* 0x0000001704040212 */ /* 0x004fc600078e3cff */
[----:B------:R-:W2:Y:S01]  /*08b0*/  @P0 LDG.E R23, desc[UR12][R10.64+0xac] ;  /* 0x0000ac0c0a170981 */ /* 0x000ea2000c1e1900 */
[----:B---3--:R-:W-:-:S03]  /*08c0*/  @P0 LOP3.LUT R17, R17, R20, RZ, 0x3c, !PT ;  /* 0x0000001411110212 */ /* 0x008fc600078e3cff */
[----:B------:R-:W3:Y:S01]  /*08d0*/  @P0 LDG.E R20, desc[UR12][R10.64+0xb0] ;  /* 0x0000b00c0a140981 */ /* 0x000ee2000c1e1900 */
[----:B----4-:R-:W-:-:S03]  /*08e0*/  @P0 LOP3.LUT R5, R5, R24, RZ, 0x3c, !PT ;  /* 0x0000001805050212 */ /* 0x010fc600078e3cff */
[----:B------:R-:W4:Y:S01]  /*08f0*/  @P1 LDG.E R24, desc[UR12][R10.64+0xb4] ;  /* 0x0000b40c0a181981 */ /* 0x000f22000c1e1900 */
[----:B--2---:R-:W-:-:S03]  /*0900*/  @P0 LOP3.LUT R6, R6, R23, RZ, 0x3c, !PT ;  /* 0x0000001706060212 */ /* 0x004fc600078e3cff */
[----:B------:R-:W2:Y:S01]  /*0910*/  @P1 LDG.E R23, desc[UR12][R10.64+0xc0] ;  /* 0x0000c00c0a171981 */ /* 0x000ea2000c1e1900 */
[----:B---3--:R-:W-:Y:S02]  /*0920*/  @P0 LOP3.LUT R7, R7, R20, RZ, 0x3c, !PT ;  /* 0x0000001407070212 */ /* 0x008fe400078e3cff */
[----:B------:R-:W-:Y:S01]  /*0930*/  LOP3.LUT P0, RZ, R22, 0x8000, RZ, 0xc0, !PT ;  /* 0x0000800016ff7812 */ /* 0x000fe2000780c0ff */
[----:B------:R-:W3:Y:S04]  /*0940*/  @P1 LDG.E R20, desc[UR12][R10.64+0xbc] ;  /* 0x0000bc0c0a141981 */ /* 0x000ee8000c1e1900 */
[----:B------:R-:W3:Y:S01]  /*0950*/  @P1 LDG.E R22, desc[UR12][R10.64+0xc4] ;  /* 0x0000c40c0a161981 */ /* 0x000ee2000c1e1900 */
[----:B----4-:R-:W-:-:S03]  /*0960*/  @P1 LOP3.LUT R17, R17, R24, RZ, 0x3c, !PT ;  /* 0x0000001811111212 */ /* 0x010fc600078e3cff */
[----:B------:R-:W4:Y:S01]  /*0970*/  @P2 LDG.E R24, desc[UR12][R10.64+0xc8] ;  /* 0x0000c80c0a182981 */ /* 0x000f22000c1e1900 */
[----:B------:R-:W-:-:S03]  /*0980*/  @P1 LOP3.LUT R4, R4, R25, RZ, 0x3c, !PT ;  /* 0x0000001904041212 */ /* 0x000fc600078e3cff */
[----:B------:R-:W4:Y:S04]  /*0990*/  @P2 LDG.E R25, desc[UR12][R10.64+0xd4] ;  /* 0x0000d40c0a192981 */ /* 0x000f28000c1e1900 */
[----:B------:R-:W4:Y:S01]  /*09a0*/  @P0 LDG.E R29, desc[UR12][R10.64+0x138] ;  /* 0x0001380c0a1d0981 */ /* 0x000f22000c1e1900 */
[----:B--2---:R-:W-:-:S03]  /*09b0*/  @P1 LOP3.LUT R6, R6, R23, RZ, 0x3c, !PT ;  /* 0x0000001706061212 */ /* 0x004fc600078e3cff */
[----:B------:R-:W2:Y:S01]  /*09c0*/  @P2 LDG.E R23, desc[UR12][R10.64+0xcc] ;  /* 0x0000cc0c0a172981 */ /* 0x000ea2000c1e1900 */
[----:B---3--:R-:W-:-:S03]  /*09d0*/  @P1 LOP3.LUT R5, R5, R20, RZ, 0x3c, !PT ;  /* 0x0000001405051212 */ /* 0x008fc600078e3cff */
[----:B------:R-:W3:Y:S01]  /*09e0*/  @P2 LDG.E R20, desc[UR12][R10.64+0xd0] ;  /* 0x0000d00c0a142981 */ /* 0x000ee2000c1e1900 */
[----:B------:R-:W-:-:S03]  /*09f0*/  @P1 LOP3.LUT R7, R7, R22, RZ, 0x3c, !PT ;  /* 0x0000001607071212 */ /* 0x000fc600078e3cff */
[----:B------:R-:W3:Y:S01]  /*0a00*/  @P3 LDG.E R22, desc[UR12][R10.64+0xdc] ;  /* 0x0000dc0c0a163981 */ /* 0x000ee2000c1e1900 */
[----:B----4-:R-:W-:-:S03]  /*0a10*/  @P2 LOP3.LUT R17, R17, R24, RZ, 0x3c, !PT ;  /* 0x0000001811112212 */ /* 0x010fc600078e3cff */
[----:B------:R-:W4:Y:S01]  /*0a20*/  @P4 LDG.E R24, desc[UR12][R10.64+0xf0] ;  /* 0x0000f00c0a184981 */ /* 0x000f22000c1e1900 */
[----:B--2---:R-:W-:-:S03]  /*0a30*/  @P2 LOP3.LUT R4, R4, R23, RZ, 0x3c, !PT ;  /* 0x0000001704042212 */ /* 0x004fc600078e3cff */
[----:B------:R-:W2:Y:S01]  /*0a40*/  @P3 LDG.E R23, desc[UR12][R10.64+0xe0] ;  /* 0x0000e00c0a173981 */ /* 0x000ea2000c1e1900 */
[----:B---3--:R-:W-:-:S03]  /*0a50*/  @P2 LOP3.LUT R5, R5, R20, RZ, 0x3c, !PT ;  /* 0x0000001405052212 */ /* 0x008fc600078e3cff */
[----:B------:R-:W3:Y:S01]  /*0a60*/  @P2 LDG.E R20, desc[UR12][R10.64+0xd8] ;  /* 0x0000d80c0a142981 */ /* 0x000ee2000c1e1900 */
[----:B------:R-:W-:-:S03]  /*0a70*/  @P3 LOP3.LUT R17, R17, R22, RZ, 0x3c, !PT ;  /* 0x0000001611113212 */ /* 0x000fc600078e3cff */
[----:B------:R-:W4:Y:S01]  /*0a80*/  @P3 LDG.E R22, desc[UR12][R10.64+0xe4] ;  /* 0x0000e40c0a163981 */ /* 0x000f22000c1e1900 */
[----:B--2---:R-:W-:-:S03]  /*0a90*/  @P3 LOP3.LUT R4, R4, R23, RZ, 0x3c, !PT ;  /* 0x0000001704043212 */ /* 0x004fc600078e3cff */
[----:B------:R-:W2:Y:S01]  /*0aa0*/  @P3 LDG.E R23, desc[UR12][R10.64+0xe8] ;  /* 0x0000e80c0a173981 */ /* 0x000ea2000c1e1900 */
[----:B---3--:R-:W-:-:S03]  /*0ab0*/  @P2 LOP3.LUT R7, R7, R20, RZ, 0x3c, !PT ;  /* 0x0000001407072212 */ /* 0x008fc600078e3cff */
[----:B------:R-:W3:Y:S01]  /*0ac0*/  @P3 LDG.E R20, desc[UR12][R10.64+0xec] ;  /* 0x0000ec0c0a143981 */ /* 0x000ee2000c1e1900 */
[----:B----4-:R-:W-:-:S03]  /*0ad0*/  @P3 LOP3.LUT R5, R5, R22, RZ, 0x3c, !PT ;  /* 0x0000001605053212 */ /* 0x010fc600078e3cff */
[----:B------:R-:W4:Y:S01]  /*0ae0*/  @P5 LDG.E R22, desc[UR12][R10.64+0x104] ;  /* 0x0001040c0a165981 */ /* 0x000f22000c1e1900 */
[----:B------:R-:W-:Y:S02]  /*0af0*/  @P2 LOP3.LUT R6, R6, R25, RZ, 0x3c, !PT ;  /* 0x0000001906062212 */ /* 0x000fe400078e3cff */
[----:B------:R-:W-:Y:S01]  /*0b00*/  @P4 LOP3.LUT R17, R17, R24, RZ, 0x3c, !PT ;  /* 0x0000001811114212 */ /* 0x000fe200078e3cff */
        /* <DEDUP_REMOVED lines=10> */
[----:B---3--:R-:W-:-:S03]  /*0bb0*/  @P4 LOP3.LUT R5, R5, R20, RZ, 0x3c, !PT ;  /* 0x0000001405054212 */ /* 0x008fc600078e3cff */
[----:B------:R-:W3:Y:S01]  /*0bc0*/  @P5 LDG.E R20, desc[UR12][R10.64+0x10c] ;  /* 0x00010c0c0a145981 */ /* 0x000ee2000c1e1900 */
[----:B----4-:R-:W-:-:S03]  /*0bd0*/  @P4 LOP3.LUT R7, R7, R22, RZ, 0x3c, !PT ;  /* 0x0000001607074212 */ /* 0x010fc600078e3cff */
[----:B------:R-:W4:Y:S01]  /*0be0*/  @P5 LDG.E R22, desc[UR12][R10.64+0x114] ;  /* 0x0001140c0a165981 */ /* 0x000f22000c1e1900 */
        /* <DEDUP_REMOVED lines=18> */
[----:B------:R-:W-:-:S04]  /*0d10*/  IADD3 R21, PT, PT, R21, 0x10, RZ ;  /* 0x0000001015157810 */ /* 0x000fc80007ffe0ff */
[----:B------:R-:W-:Y:S02]  /*0d20*/  ISETP.NE.AND P1, PT, R21, 0x20, PT ;  /* 0x000000201500780c */ /* 0x000fe40003f25270 */
[----:B------:R-:W-:Y:S02]  /*0d30*/  @P0 LOP3.LUT R17, R17, R24, RZ, 0x3c, !PT ;  /* 0x0000001811110212 */ /* 0x000fe400078e3cff */
[----:B------:R-:W-:Y:S02]  /*0d40*/  @P0 LOP3.LUT R4, R4, R25, RZ, 0x3c, !PT ;  /* 0x0000001904040212 */ /* 0x000fe400078e3cff */
[----:B--2---:R-:W-:-:S04]  /*0d50*/  @P6 LOP3.LUT R6, R6, R23, RZ, 0x3c, !PT ;  /* 0x0000001706066212 */ /* 0x004fc800078e3cff */
[----:B------:R-:W-:Y:S02]  /*0d60*/  @P0 LOP3.LUT R6, R6, R29, RZ, 0x3c, !PT ;  /* 0x0000001d06060212 */ /* 0x000fe400078e3cff */
[----:B---3--:R-:W-:Y:S02]  /*0d70*/  @P0 LOP3.LUT R5, R5, R20, RZ, 0x3c, !PT ;  /* 0x0000001405050212 */ /* 0x008fe400078e3cff */
[----:B----4-:R-:W-:Y:S01]  /*0d80*/  @P0 LOP3.LUT R7, R7, R22, RZ, 0x3c, !PT ;  /* 0x0000001607070212 */ /* 0x010fe200078e3cff */
[----:B------:R-:W-:Y:S06]  /*0d90*/  @P1 BRA `(.L_x_7) ;  /* 0xfffffff4004c1947 */ /* 0x000fec000383ffff */
[----:B------:R-:W-:-:S04]  /*0da0*/  IADD3 R19, PT, PT, R19, 0x1, RZ ;  /* 0x0000000113137810 */ /* 0x000fc80007ffe0ff */
[----:B------:R-:W-:-:S13]  /*0db0*/  ISETP.NE.AND P0, PT, R19, 0x5, PT ;  /* 0x000000051300780c */ /* 0x000fda0003f05270 */
[----:B------:R-:W-:Y:S05]  /*0dc0*/  @P0 BRA `(.L_x_8) ;  /* 0xfffffff400300947 */ /* 0x000fea000383ffff */
[----:B------:R1:W-:Y:S01]  /*0dd0*/  STG.E.64 desc[UR12][R26.64+0x8], R4 ;  /* 0x000008041a007986 */ /* 0x0003e2000c101b0c */
[----:B------:R-:W-:-:S03]  /*0de0*/  VIADD R15, R15, 0x1 ;  /* 0x000000010f0f7836 */ /* 0x000fc60000000000 */
[----:B------:R1:W-:Y:S02]  /*0df0*/  STG.E.64 desc[UR12][R26.64+0x10], R6 ;  /* 0x000010061a007986 */ /* 0x0003e4000c101b0c */
[----:B------:R-:W-:Y:S02]  /*0e00*/  ISETP.GE.U32.AND P0, PT, R15, R14, PT ;  /* 0x0000000e0f00720c */ /* 0x000fe40003f06070 */
[----:B------:R1:W-:Y:S11]  /*0e10*/  STG.E desc[UR12][R26.64+0x4], R17 ;  /* 0x000004111a007986 */ /* 0x0003f6000c10190c */
[----:B------:R-:W-:Y:S05]  /*0e20*/  @!P0 BRA `(.L_x_9) ;  /* 0xfffffff400088947 */ /* 0x000fea000383ffff */
.L_x_6:
[----:B------:R-:W-:Y:S05]  /*0e30*/  BSYNC.RECONVERGENT B1 ;  /* 0x0000000000017941 */ /* 0x000fea0003800200 */
.L_x_5:
[C---:B------:R-:W-:Y:S02]  /*0e40*/  ISETP.GT.U32.AND P0, PT, R12.reuse, 0x3, PT ;  /* 0x000000030c00780c */ /* 0x040fe40003f04070 */
[--C-:B------:R-:W-:Y:S02]  /*0e50*/  SHF.R.U64 R12, R12, 0x2, R13.reuse ;  /* 0x000000020c0c7819 */ /* 0x100fe4000000120d */
[----:B------:R-:W-:Y:S02]  /*0e60*/  ISETP.GT.U32.AND.EX P0, PT, R13, RZ, PT, P0 ;  /* 0x000000ff0d00720c */ /* 0x000fe40003f04100 */
[----:B------:R-:W-:Y:S02]  /*0e70*/  SHF.R.U32.HI R13, RZ, 0x2, R13 ;  /* 0x00000002ff0d7819 */ /* 0x000fe4000001160d */
[----:B------:R-:W-:-:S09]  /*0e80*/  IADD3 R0, PT, PT, R0, 0x1, RZ ;  /* 0x0000000100007810 */ /* 0x000fd20007ffe0ff */
[----:B------:R-:W-:Y:S05]  /*0e90*/  @P0 BRA `(.L_x_10) ;  /* 0xfffffff000cc0947 */ /* 0x000fea000383ffff */
.L_x_4:
[----:B------:R-:W-:Y:S05]  /*0ea0*/  BSYNC.RECONVERGENT B0 ;  /* 0x0000000000007941 */ /* 0x000fea0003800200 */
.L_x_3:
[----:B------:R-:W2:Y:S01]  /*0eb0*/  LDCU UR5, c[0x0][0x398] ;  /* 0x00007300ff0577ac */ /* 0x000ea20008000800 */
[----:B------:R3:W-:Y:S01]  /*0ec0*/  STG.E.64 desc[UR12][R26.64+0x18], RZ ;  /* 0x000018ff1a007986 */ /* 0x0007e2000c101b0c */
[----:B------:R-:W4:Y:S03]  /*0ed0*/  LDCU UR7, c[0x0][0x3bc] ;  /* 0x00007780ff0777ac */ /* 0x000f260008000800 */
[----:B------:R3:W-:Y:S04]  /*0ee0*/  STG.E desc[UR12][R26.64+0x20], RZ ;  /* 0x000020ff1a007986 */ /* 0x0007e8000c10190c */
[----:B------:R3:W-:Y:S01]  /*0ef0*/  STG.E.64 desc[UR12][R26.64+0x28], RZ ;  /* 0x000028ff1a007986 */ /* 0x0007e2000c101b0c */
[----:B--2---:R-:W-:-:S02]  /*0f00*/  UISETP.GE.AND UP0, UPT, UR5, 0x1, UPT ;  /* 0x000000010500788c */ /* 0x004fc4000bf06270 */
[----:B----4-:R-:W-:-:S06]  /*0f10*/  UIMAD UR4, UR5, UR7, UR5 ;  /* 0x00000007050472a4 */ /* 0x010fcc000f8e0205 */
[----:B01----:R-:W-:Y:S01]  /*0f20*/  IMAD R4, R2, UR4, RZ ;  /* 0x0000000402047c24 */ /* 0x003fe2000f8e02ff */
[----:B---3--:R-:W-:Y:S06]  /*0f30*/  BRA.U !UP0, `(.L_x_11) ;  /* 0x0000000508b07547 */ /* 0x008fec000b800000 */
[----:B------:R-:W-:Y:S01]  /*0f40*/  UIADD3 UR4, UPT, UPT, UR5, -0x1, URZ ;  /* 0xffffffff05047890 */ /* 0x000fe2000fffe0ff */
[----:B------:R-:W-:Y:S01]  /*0f50*/  HFMA2 R5, -RZ, RZ, 0, 0 ;  /* 0x00000000ff057431 */ /* 0x000fe200000001ff */
[----:B------:R-:W-:Y:S02]  /*0f60*/  ULOP3.LUT UR6, UR5, 0xf, URZ, 0xc0, !UPT ;  /* 0x0000000f05067892 */ /* 0x000fe4000f8ec0ff */
[----:B------:R-:W-:Y:S02]  /*0f70*/  UISETP.GE.U32.AND UP1, UPT, UR4, 0xf, UPT ;  /* 0x0000000f0400788c */ /* 0x000fe4000bf26070 */
[----:B------:R-:W-:-:S07]  /*0f80*/  UISETP.NE.AND UP2, UPT, UR6, URZ, UPT ;  /* 0x000000ff0600728c */ /* 0x000fce000bf45270 */
[----:B------:R-:W-:Y:S05]  /*0f90*/  BRA.U !UP1, `(.L_x_12) ;  /* 0x0000000109ac7547 */ /* 0x000fea000b800000 */
[----:B------:R-:W-:Y:S01]  /*0fa0*/  ULOP3.LUT UR4, UR5, 0x7ffffff0, URZ, 0xc0, !UPT ;  /* 0x7ffffff005047892 */ /* 0x000fe2000f8ec0ff */
[----:B------:R-:W-:-:S05]  /*0fb0*/  IMAD.MOV.U32 R0, RZ, RZ, RZ ;  /* 0x000000ffff007224 */ /* 0x000fca00078e00ff */
[----:B------:R-:W-:-:S07]  /*0fc0*/  MOV R5, UR4 ;  /* 0x0000000400057c02 */ /* 0x000fce0008000f00 */
.L_x_13:
[----:B------:R-:W0:Y:S08]  /*0fd0*/  LDC.64 R6, c[0x0][0x3a0] ;  /* 0x0000e800ff067b82 */ /* 0x000e300000000a00 */
[----:B----4-:R-:W1:Y:S01]  /*0fe0*/  LDC.64 R8, c[0x0][0x390] ;  /* 0x0000e400ff087b82 */ /* 0x010e620000000a00 */
[----:B0-----:R-:W-:-:S05]  /*0ff0*/  IMAD.WIDE.U32 R6, R0, 0x4, R6 ;  /* 0x0000000400067825 */ /* 0x001fca00078e0006 */
[----:B------:R-:W2:Y:S01]  /*1000*/  LDG.E R11, desc[UR12][R6.64] ;  /* 0x0000000c060b7981 */ /* 0x000ea2000c1e1900 */
[----:B------:R-:W-:-:S05]  /*1010*/  IADD3 R13, PT, PT, R4, R0, RZ ;  /* 0x00000000040d7210 */ /* 0x000fca0007ffe0ff */
[----:B-1----:R-:W-:-:S05]  /*1020*/  IMAD.WIDE R8, R13, 0x4, R8 ;  /* 0x000000040d087825 */ /* 0x002fca00078e0208 */
[----:B--2---:R0:W-:Y:S04]  /*1030*/  STG.E desc[UR12][R8.64], R11 ;  /* 0x0000000b08007986 */ /* 0x0041e8000c10190c */
[----:B------:R-:W2:Y:S04]  /*1040*/  LDG.E R13, desc[UR12][R6.64+0x4] ;  /* 0x0000040c060d7981 */ /* 0x000ea8000c1e1900 */
[----:B--2---:R1:W-:Y:S04]  /*1050*/  STG.E desc[UR12][R8.64+0x4], R13 ;  /* 0x0000040d08007986 */ /* 0x0043e8000c10190c */
[----:B------:R-:W2:Y:S04]  /*1060*/  LDG.E R15, desc[UR12][R6.64+0x8] ;  /* 0x0000080c060f7981 */ /* 0x000ea8000c1e1900 */
[----:B--2---:R2:W-:Y:S04]  /*1070*/  STG.E desc[UR12][R8.64+0x8], R15 ;  /* 0x0000080f08007986 */ /* 0x0045e8000c10190c */
[----:B------:R-:W3:Y:S04]  /*1080*/  LDG.E R17, desc[UR12][R6.64+0xc] ;  /* 0x00000c0c06117981 */ /* 0x000ee8000c1e1900 */
[----:B---3--:R3:W-:Y:S04]  /*1090*/  STG.E desc[UR12][R8.64+0xc], R17 ;  /* 0x00000c1108007986 */ /* 0x0087e8000c10190c */
[----:B------:R-:W4:Y:S04]  /*10a0*/  LDG.E R19, desc[UR12][R6.64+0x10] ;  /* 0x0000100c06137981 */ /* 0x000f28000c1e1900 */
[----:B----4-:R4:W-:Y:S04]  /*10b0*/  STG.E desc[UR12][R8.64+0x10], R19 ;  /* 0x0000101308007986 */ /* 0x0109e8000c10190c */
[----:B------:R-:W5:Y:S04]  /*10c0*/  LDG.E R21, desc[UR12][R6.64+0x14] ;  /* 0x0000140c06157981 */ /* 0x000f68000c1e1900 */
[----:B-----5:R5:W-:Y:S04]  /*10d0*/  STG.E desc[UR12][R8.64+0x14], R21 ;  /* 0x0000141508007986 */ /* 0x020be8000c10190c */
[----:B0-----:R-:W2:Y:S04]  /*10e0*/  LDG.E R11, desc[UR12][R6.64+0x18] ;  /* 0x0000180c060b7981 */ /* 0x001ea8000c1e1900 */
[----:B--2---:R0:W-:Y:S04]  /*10f0*/  STG.E desc[UR12][R8.64+0x18], R11 ;  /* 0x0000180b08007986 */ /* 0x0041e8000c10190c */
[----:B-1----:R-:W2:Y:S04]  /*1100*/  LDG.E R13, desc[UR12][R6.64+0x1c] ;  /* 0x00001c0c060d7981 */ /* 0x002ea8000c1e1900 */
[----:B--2---:R1:W-:Y:S04]  /*1110*/  STG.E desc[UR12][R8.64+0x1c], R13 ;  /* 0x00001c0d08007986 */ /* 0x0043e8000c10190c */
[----:B------:R-:W2:Y:S04]  /*1120*/  LDG.E R15, desc[UR12][R6.64+0x20] ;  /* 0x0000200c060f7981 */ /* 0x000ea8000c1e1900 */
[----:B--2---:R2:W-:Y:S04]  /*1130*/  STG.E desc[UR12][R8.64+0x20], R15 ;  /* 0x0000200f08007986 */ /* 0x0045e8000c10190c */
[----:B---3--:R-:W3:Y:S04]  /*1140*/  LDG.E R17, desc[UR12][R6.64+0x24] ;  /* 0x0000240c06117981 */ /* 0x008ee8000c1e1900 */
[----:B---3--:R3:W-:Y:S04]  /*1150*/  STG.E desc[UR12][R8.64+0x24], R17 ;  /* 0x0000241108007986 */ /* 0x0087e8000c10190c */
[----:B----4-:R-:W4:Y:S04]  /*1160*/  LDG.E R19, desc[UR12][R6.64+0x28] ;  /* 0x0000280c06137981 */ /* 0x010f28000c1e1900 */
[----:B----4-:R4:W-:Y:S04]  /*1170*/  STG.E desc[UR12][R8.64+0x28], R19 ;  /* 0x0000281308007986 */ /* 0x0109e8000c10190c */
[----:B-----5:R-:W5:Y:S04]  /*1180*/  LDG.E R21, desc[UR12][R6.64+0x2c] ;  /* 0x00002c0c06157981 */ /* 0x020f68000c1e1900 */
[----:B-----5:R4:W-:Y:S04]  /*1190*/  STG.E desc[UR12][R8.64+0x2c], R21 ;  /* 0x00002c1508007986 */ /* 0x0209e8000c10190c */
[----:B0-----:R-:W5:Y:S04]  /*11a0*/  LDG.E R11, desc[UR12][R6.64+0x30] ;  /* 0x0000300c060b7981 */ /* 0x001f68000c1e1900 */
[----:B-----5:R4:W-:Y:S04]  /*11b0*/  STG.E desc[UR12][R8.64+0x30], R11 ;  /* 0x0000300b08007986 */ /* 0x0209e8000c10190c */
[----:B-1----:R-:W5:Y:S04]  /*11c0*/  LDG.E R13, desc[UR12][R6.64+0x34] ;  /* 0x0000340c060d7981 */ /* 0x002f68000c1e1900 */
[----:B-----5:R4:W-:Y:S04]  /*11d0*/  STG.E desc[UR12][R8.64+0x34], R13 ;  /* 0x0000340d08007986 */ /* 0x0209e8000c10190c */
[----:B--2---:R-:W2:Y:S04]  /*11e0*/  LDG.E R15, desc[UR12][R6.64+0x38] ;  /* 0x0000380c060f7981 */ /* 0x004ea8000c1e1900 */
[----:B--2---:R4:W-:Y:S04]  /*11f0*/  STG.E desc[UR12][R8.64+0x38], R15 ;  /* 0x0000380f08007986 */ /* 0x0049e8000c10190c */
[----:B---3--:R-:W2:Y:S01]  /*1200*/  LDG.E R17, desc[UR12][R6.64+0x3c] ;  /* 0x00003c0c06117981 */ /* 0x008ea2000c1e1900 */
[----:B------:R-:W-:-:S05]  /*1210*/  VIADD R0, R0, 0x10 ;  /* 0x0000001000007836 */ /* 0x000fca0000000000 */
[----:B------:R-:W-:Y:S01]  /*1220*/  ISETP.NE.AND P0, PT, R0, R5, PT ;  /* 0x000000050000720c */ /* 0x000fe20003f05270 */
[----:B--2---:R4:W-:-:S12]  /*1230*/  STG.E desc[UR12][R8.64+0x3c], R17 ;  /* 0x00003c1108007986 */ /* 0x0049d8000c10190c */
[----:B------:R-:W-:Y:S05]  /*1240*/  @P0 BRA `(.L_x_13) ;  /* 0xfffffffc00600947 */ /* 0x000fea000383ffff */
.L_x_12:
[----:B------:R-:W-:Y:S05]  /*1250*/  BRA.U !UP2, `(.L_x_11) ;  /* 0x000000010ae87547 */ /* 0x000fea000b800000 */
[----:B------:R-:W-:Y:S02]  /*1260*/  UISETP.GE.U32.AND UP1, UPT, UR6, 0x8, UPT ;  /* 0x000000080600788c */ /* 0x000fe4000bf26070 */
[----:B------:R-:W-:-:S04]  /*1270*/  ULOP3.LUT UR4, UR5, 0x7, URZ, 0xc0, !UPT ;  /* 0x0000000705047892 */ /* 0x000fc8000f8ec0ff */
[----:B------:R-:W-:-:S03]  /*1280*/  UISETP.NE.AND UP2, UPT, UR4, URZ, UPT ;  /* 0x000000ff0400728c */ /* 0x000fc6000bf45270 */
[----:B------:R-:W-:Y:S08]  /*1290*/  BRA.U !UP1, `(.L_x_14) ;  /* 0x0000000109587547 */ /* 0x000ff0000b800000 */
        /* <DEDUP_REMOVED lines=13> */
[----:B------:R-:W3:Y:S04]  /*1370*/  LDG.E R19, desc[UR12][R6.64+0x10] ;  /* 0x0000100c06137981 */ /* 0x000ee8000c1e1900 */
[----:B---3--:R2:W-:Y:S04]  /*1380*/  STG.E desc[UR12][R8.64+0x10], R19 ;  /* 0x0000101308007986 */ /* 0x0085e8000c10190c */
[----:B------:R-:W3:Y:S04]  /*1390*/  LDG.E R21, desc[UR12][R6.64+0x14] ;  /* 0x0000140c06157981 */ /* 0x000ee8000c1e1900 */
[----:B---3--:R2:W-:Y:S04]  /*13a0*/  STG.E desc[UR12][R8.64+0x14], R21 ;  /* 0x0000141508007986 */ /* 0x0085e8000c10190c */
[----:B0-----:R-:W3:Y:S04]  /*13b0*/  LDG.E R11, desc[UR12][R6.64+0x18] ;  /* 0x0000180c060b7981 */ /* 0x001ee8000c1e1900 */
[----:B---3--:R2:W-:Y:S04]  /*13c0*/  STG.E desc[UR12][R8.64+0x18], R11 ;  /* 0x0000180b08007986 */ /* 0x0085e8000c10190c */
[----:B-1----:R-:W3:Y:S01]  /*13d0*/  LDG.E R13, desc[UR12][R6.64+0x1c] ;  /* 0x00001c0c060d7981 */ /* 0x002ee2000c1e1900 */
[----:B------:R-:W-:-:S03]  /*13e0*/  IADD3 R5, PT, PT, R5, 0x8, RZ ;  /* 0x0000000805057810 */ /* 0x000fc60007ffe0ff */
[----:B---3--:R2:W-:Y:S04]  /*13f0*/  STG.E desc[UR12][R8.64+0x1c], R13 ;  /* 0x00001c0d08007986 */ /* 0x0085e8000c10190c */
.L_x_14:
[----:B------:R-:W-:Y:S05]  /*1400*/  BRA.U !UP2, `(.L_x_11) ;  /* 0x000000010a7c7547 */ /* 0x000fea000b800000 */
[----:B------:R-:W-:Y:S02]  /*1410*/  UISETP.GE.U32.AND UP1, UPT, UR4, 0x4, UPT ;  /* 0x000000040400788c */ /* 0x000fe4000bf26070 */
[----:B------:R-:W-:-:S04]  /*1420*/  ULOP3.LUT UR5, UR5, 0x3, URZ, 0xc0, !UPT ;  /* 0x0000000305057892 */ /* 0x000fc8000f8ec0ff */
[----:B------:R-:W-:-:S03]  /*1430*/  UISETP.NE.AND UP2, UPT, UR5, URZ, UPT ;  /* 0x000000ff0500728c */ /* 0x000fc6000bf45270 */
[----:B------:R-:W-:Y:S08]  /*1440*/  BRA.U !UP1, `(.L_x_15) ;  /* 0x0000000109387547 */ /* 0x000ff0000b800000 */
[----:B------:R-:W0:Y:S08]  /*1450*/  LDC.64 R6, c[0x0][0x3a0] ;  /* 0x0000e800ff067b82 */ /* 0x000e300000000a00 */
[----:B--2-4-:R-:W1:Y:S01]  /*1460*/  LDC.64 R8, c[0x0][0x390] ;  /* 0x0000e400ff087b82 */ /* 0x014e620000000a00 */
[----:B0-----:R-:W-:-:S05]  /*1470*/  IMAD.WIDE.U32 R6, R5, 0x4, R6 ;  /* 0x0000000405067825 */ /* 0x001fca00078e0006 */
[----:B------:R-:W2:Y:S01]  /*1480*/  LDG.E R11, desc[UR12][R6.64] ;  /* 0x0000000c060b7981 */ /* 0x000ea2000c1e1900 */
[----:B------:R-:W-:-:S04]  /*1490*/  IMAD.IADD R13, R4, 0x1, R5 ;  /* 0x00000001040d7824 */ /* 0x000fc800078e0205 */
[----:B-1----:R-:W-:-:S05]  /*14a0*/  IMAD.WIDE R8, R13, 0x4, R8 ;  /* 0x000000040d087825 */ /* 0x002fca00078e0208 */
[----:B--2---:R0:W-:Y:S04]  /*14b0*/  STG.E desc[UR12][R8.64], R11 ;  /* 0x0000000b08007986 */ /* 0x0041e8000c10190c */
[----:B------:R-:W2:Y:S04]  /*14c0*/  LDG.E R13, desc[UR12][R6.64+0x4] ;  /* 0x0000040c060d7981 */ /* 0x000ea8000c1e1900 */
[----:B--2---:R0:W-:Y:S04]  /*14d0*/  STG.E desc[UR12][R8.64+0x4], R13 ;  /* 0x0000040d08007986 */ /* 0x0041e8000c10190c */
[----:B------:R-:W2:Y:S04]  /*14e0*/  LDG.E R15, desc[UR12][R6.64+0x8] ;  /* 0x0000080c060f7981 */ /* 0x000ea8000c1e1900 */
[----:B--2---:R0:W-:Y:S04]  /*14f0*/  STG.E desc[UR12][R8.64+0x8], R15 ;  /* 0x0000080f08007986 */ /* 0x0041e8000c10190c */
[----:B------:R-:W2:Y:S01]  /*1500*/  LDG.E R17, desc[UR12][R6.64+0xc] ;  /* 0x00000c0c06117981 */ /* 0x000ea2000c1e1900 */
[----:B------:R-:W-:-:S03]  /*1510*/  IADD3 R5, PT, PT, R5, 0x4, RZ ;  /* 0x0000000405057810 */ /* 0x000fc60007ffe0ff */
[----:B--2---:R0:W-:Y:S04]  /*1520*/  STG.E desc[UR12][R8.64+0xc], R17 ;  /* 0x00000c1108007986 */ /* 0x0041e8000c10190c */
.L_x_15:
[----:B------:R-:W-:Y:S05]  /*1530*/  BRA.U !UP2, `(.L_x_11) ;  /* 0x000000010a307547 */ /* 0x000fea000b800000 */
[----:B0-2-4-:R-:W0:Y:S01]  /*1540*/  LDC.64 R12, c[0x0][0x390] ;  /* 0x0000e400ff0c7b82 */ /* 0x015e220000000a00 */
[----:B------:R-:W-:-:S07]  /*1550*/  UMOV UR4, URZ ;  /* 0x000000ff00047c82 */ /* 0x000fce0008000000 */
[----:B------:R-:W1:Y:S02]  /*1560*/  LDC.64 R10, c[0x0][0x3a0] ;  /* 0x0000e800ff0a7b82 */ /* 0x000e640000000a00 */
.L_x_16:
[----:B-1-3--:R-:W-:-:S06]  /*1570*/  IMAD.WIDE.U32 R6, R5, 0x4, R10 ;  /* 0x0000000405067825 */ /* 0x00afcc00078e000a */
[----:B------:R-:W2:Y:S01]  /*1580*/  LDG.E R7, desc[UR12][R6.64] ;  /* 0x0000000c06077981 */ /* 0x000ea2000c1e1900 */
[----:B------:R-:W-:Y:S01]  /*1590*/  IADD3 R9, PT, PT, R4, R5, RZ ;  /* 0x0000000504097210 */ /* 0x000fe20007ffe0ff */
[----:B------:R-:W-:Y:S01]  /*15a0*/  UIADD3 UR4, UPT, UPT, UR4, 0x1, URZ ;  /* 0x0000000104047890 */ /* 0x000fe2000fffe0ff */
[----:B------:R-:W-:-:S03]  /*15b0*/  VIADD R5, R5, 0x1 ;  /* 0x0000000105057836 */ /* 0x000fc60000000000 */
[----:B0-----:R-:W-:Y:S01]  /*15c0*/  IMAD.WIDE R8, R9, 0x4, R12 ;  /* 0x0000000409087825 */ /* 0x001fe200078e020c */
[----:B------:R-:W-:-:S04]  /*15d0*/  UISETP.NE.AND UP1, UPT, UR4, UR5, UPT ;  /* 0x000000050400728c */ /* 0x000fc8000bf25270 */
[----:B--2---:R3:W-:Y:S05]  /*15e0*/  STG.E desc[UR12][R8.64], R7 ;  /* 0x0000000708007986 */ /* 0x0047ea000c10190c */
[----:B------:R-:W-:Y:S05]  /*15f0*/  BRA.U UP1, `(.L_x_16) ;  /* 0xfffffffd01dc7547 */ /* 0x000fea000b83ffff */
.L_x_11:
[----:B------:R-:W-:-:S09]  /*1600*/  UISETP.GE.AND UP1, UPT, UR7, 0x1, UPT ;  /* 0x000000010700788c */ /* 0x000fd2000bf26270 */
[----:B------:R-:W-:Y:S05]  /*1610*/  BRA.U !UP1, `(.L_x_17) ;  /* 0x0000001509f07547 */ /* 0x000fea000b800000 */
[----:B------:R-:W1:Y:S01]  /*1620*/  LDCU UR4, c[0x0][0x3b8] ;  /* 0x00007700ff0477ac */ /* 0x000e620008000800 */
[----:B------:R-:W-:-:S04]  /*1630*/  I2FP.F32.U32 R23, UR7 ;  /* 0x0000000700177c45 */ /* 0x000fc80008201000 */
[----:B------:R-:W5:Y:S01]  /*1640*/  MUFU.RCP R0, R23 ;  /* 0x0000001700007308 */ /* 0x000f620000001000 */
[----:B-1----:R-:W-:-:S07]  /*1650*/  MOV R6, UR4 ;  /* 0x0000000400067c02 */ /* 0x002fce0008000f00 */
[----:B------:R-:W1:Y:S01]  /*1660*/  FCHK P0, R6, R23 ;  /* 0x0000001706007302 */ /* 0x000e620000000000 */
[----:B-----5:R-:W-:-:S04]  /*1670*/  FFMA R5, -R23, R0, 1 ;  /* 0x3f80000017057423 */ /* 0x020fc80000000100 */
[----:B------:R-:W-:-:S04]  /*1680*/  FFMA R5, R0, R5, R0 ;  /* 0x0000000500057223 */ /* 0x000fc80000000000 */
[----:B------:R-:W-:-:S04]  /*1690*/  FFMA R0, R5, UR4, RZ ;  /* 0x0000000405007c23 */ /* 0x000fc800080000ff */
[----:B---3--:R-:W-:-:S04]  /*16a0*/  FFMA R7, -R23, R0, UR4 ;  /* 0x0000000417077e23 */ /* 0x008fc80008000100 */
[----:B------:R-:W-:Y:S01]  /*16b0*/  FFMA R5, R5, R7, R0 ;  /* 0x0000000705057223 */ /* 0x000fe20000000000 */
[----:B-1----:R-:W-:Y:S06]  /*16c0*/  @!P0 BRA `(.L_x_18) ;  /* 0x0000000000148947 */ /* 0x002fec0003800000 */
[----:B------:R-:W1:Y:S01]  /*16d0*/  LDCU UR4, c[0x0][0x3b8] ;  /* 0x00007700ff0477ac */ /* 0x000e620008000800 */
[----:B0-2-4-:R-:W-:Y:S02]  /*16e0*/  MOV R8, 0x1710 ;  /* 0x0000171000087802 */ /* 0x015fe40000000f00 */
[----:B-1----:R-:W-:-:S07]  /*16f0*/  MOV R0, UR4 ;  /* 0x0000000400007c02 */ /* 0x002fce0008000f00 */
[----:B------:R-:W-:Y:S05]  /*1700*/  CALL.REL.NOINC `($__internal_1_$__cuda_sm3x_div_rn_noftz_f32_slowpath) ;  /* 0x0000006400787944 */ /* 0x000fea0003c00000 */
[----:B------:R-:W-:-:S07]  /*1710*/  IMAD.MOV.U32 R5, RZ, RZ, R7 ;  /* 0x000000ffff057224 */ /* 0x000fce00078e0007 */
.L_x_18:
[----:B------:R-:W-:Y:S05]  /*1720*/  BRA.U !UP0, `(.L_x_17) ;  /* 0x0000001508ac7547 */ /* 0x000fea000b800000 */
[----:B------:R-:W-:Y:S01]  /*1730*/  IADD3 R6, PT, PT, R5, -0xd000000, RZ ;  /* 0xf300000005067810 */ /* 0x000fe20007ffe0ff */
[----:B------:R1:W3:Y:S01]  /*1740*/  MUFU.RSQ R0, R5 ;  /* 0x0000000500007308 */ /* 0x0002e20000001400 */
[----:B------:R-:W-:Y:S02]  /*1750*/  BSSY.RECONVERGENT B0, `(.L_x_19) ;  /* 0x000000e000007945 */ /* 0x000fe40003800200 */
[----:B------:R-:W-:-:S13]  /*1760*/  ISETP.GT.U32.AND P0, PT, R6, 0x727fffff, PT ;  /* 0x727fffff0600780c */ /* 0x000fda0003f04070 */
[----:B-1----:R-:W-:Y:S05]  /*1770*/  @!P0 BRA `(.L_x_20) ;  /* 0x00000000001c8947 */ /* 0x002fea0003800000 */
[----:B------:R-:W-:Y:S01]  /*1780*/  BSSY.RECONVERGENT B1, `(.L_x_21) ;  /* 0x0000004000017945 */ /* 0x000fe20003800200 */
[----:B---3--:R-:W-:Y:S02]  /*1790*/  MOV R0, R5 ;  /* 0x0000000500007202 */ /* 0x008fe40000000f00 */
[----:B0-2-4-:R-:W-:-:S07]  /*17a0*/  MOV R8, 0x17c0 ;  /* 0x000017c000087802 */ /* 0x015fce0000000f00 */
[----:B------:R-:W-:Y:S05]  /*17b0*/  CALL.REL.NOINC `($__internal_0_$__cuda_sm20_sqrt_rn_f32_slowpath) ;  /* 0x0000006000f47944 */ /* 0x000fea0003c00000 */
[----:B------:R-:W-:Y:S05]  /*17c0*/  BSYNC.RECONVERGENT B1 ;  /* 0x0000000000017941 */ /* 0x000fea0003800200 */
.L_x_21:
[----:B------:R-:W-:Y:S01]  /*17d0*/  IMAD.MOV.U32 R6, RZ, RZ, R20 ;  /* 0x000000ffff067224 */ /* 0x000fe200078e0014 */
[----:B------:R-:W-:Y:S06]  /*17e0*/  BRA `(.L_x_22) ;  /* 0x0000000000107947 */ /* 0x000fec0003800000 */
.L_x_20:
[C---:B---3--:R-:W-:Y:S01]  /*17f0*/  FMUL.FTZ R6, R0.reuse, R5 ;  /* 0x0000000500067220 */ /* 0x048fe20000410000 */
[----:B------:R-:W-:-:S03]  /*1800*/  FMUL.FTZ R0, R0, 0.5 ;  /* 0x3f00000000007820 */ /* 0x000fc60000410000 */
[----:B------:R-:W-:-:S04]  /*1810*/  FFMA R7, -R6, R6, R5 ;  /* 0x0000000606077223 */ /* 0x000fc80000000105 */
[----:B------:R-:W-:-:S07]  /*1820*/  FFMA R6, R7, R0, R6 ;  /* 0x0000000007067223 */ /* 0x000fce0000000006 */
.L_x_22:
[----:B------:R-:W-:Y:S05]  /*1830*/  BSYNC.RECONVERGENT B0 ;  /* 0x0000000000007941 */ /* 0x000fea0003800200 */
.L_x_19:
[----:B------:R-:W1:Y:S01]  /*1840*/  LDCU UR8, c[0x0][0x398] ;  /* 0x00007300ff0877ac */ /* 0x000e620008000800 */
[----:B------:R-:W-:Y:S01]  /*1850*/  UMOV UR9, 0x1 ;  /* 0x0000000100097882 */ /* 0x000fe20000000000 */
[----:B-1----:R-:W-:-:S12]  /*1860*/  ULOP3.LUT UR8, UR8, 0x7ffffffe, URZ, 0xc0, !UPT ;  /* 0x7ffffffe08087892 */ /* 0x002fd8000f8ec0ff */
.L_x_44:
[----:B-1----:R-:W-:-:S05]  /*1870*/  UMOV UR4, URZ ;  /* 0x000000ff00047c82 */ /* 0x002fca0008000000 */
.L_x_43:
[----:B-1----:R1:W5:Y:S01]  /*1880*/  LDG.E R0, desc[UR12][R26.64+0x20] ;  /* 0x0000200c1a007981 */ /* 0x002362000c1e1900 */
[----:B------:R-:W3:Y:S03]  /*1890*/  LDCU UR5, c[0x0][0x398] ;  /* 0x00007300ff0577ac */ /* 0x000ee60008000800 */
[----:B------:R1:W5:Y:S04]  /*18a0*/  LDG.E.64 R24, desc[UR12][R26.64+0x28] ;  /* 0x0000280c1a187981 */ /* 0x000368000c1e1b00 */
[----:B0-2-4-:R1:W5:Y:S04]  /*18b0*/  LDG.E.64 R12, desc[UR12][R26.64] ;  /* 0x0000000c1a0c7981 */ /* 0x015368000c1e1b00 */
[----:B------:R1:W5:Y:S04]  /*18c0*/  LDG.E.64 R8, desc[UR12][R26.64+0x8] ;  /* 0x0000080c1a087981 */ /* 0x000368000c1e1b00 */
[----:B------:R1:W5:Y:S04]  /*18d0*/  LDG.E.64 R14, desc[UR12][R26.64+0x10] ;  /* 0x0000100c1a0e7981 */ /* 0x000368000c1e1b00 */
[----:B------:R1:W5:Y:S01]  /*18e0*/  LDG.E.64 R10, desc[UR12][R26.64+0x18] ;  /* 0x0000180c1a0a7981 */ /* 0x000362000c1e1b00 */
[----:B---3--:R-:W-:Y:S01]  /*18f0*/  UISETP.NE.AND UP0, UPT, UR5, 0x1, UPT ;  /* 0x000000010500788c */ /* 0x008fe2000bf05270 */
[----:B------:R-:W-:-:S02]  /*1900*/  HFMA2 R7, -RZ, RZ, 0, 0 ;  /* 0x00000000ff077431 */ /* 0x000fc400000001ff */
[----:B------:R-:W-:-:S06]  /*1910*/  UMOV UR5, URZ ;  /* 0x000000ff00057c82 */ /* 0x000fcc0008000000 */
[----:B-1----:R-:W-:Y:S05]  /*1920*/  BRA.U !UP0, `(.L_x_23) ;  /* 0x0000000d08047547 */ /* 0x002fea000b800000 */
[----:B------:R-:W-:Y:S01]  /*1930*/  MOV R7, RZ ;  /* 0x000000ff00077202 */ /* 0x000fe20000000f00 */
[----:B------:R-:W0:Y:S01]  /*1940*/  LDCU UR14, c[0x0][0x398] ;  /* 0x00007300ff0e77ac */ /* 0x000e220008000800 */
[----:B------:R-:W1:Y:S01]  /*1950*/  LDCU.64 UR10, c[0x0][0x3b0] ;  /* 0x00007600ff0a77ac */ /* 0x000e620008000a00 */
[----:B------:R-:W-:-:S05]  /*1960*/  UMOV UR5, URZ ;  /* 0x000000ff00057c82 */ /* 0x000fca0008000000 */
.L_x_35:
[----:B0-----:R-:W-:-:S04]  /*1970*/  UIMAD UR6, UR4, UR14, UR5 ;  /* 0x0000000e040672a4 */ /* 0x001fc8000f8e0205 */
[----:B-1----:R-:W-:-:S06]  /*1980*/  UIMAD.WIDE.U32 UR6, UR6, 0x4, UR10 ;  /* 0x00000004060678a5 */ /* 0x002fcc000f8e000a */
[----:B------:R-:W-:Y:S01]  /*1990*/  IMAD.U32 R16, RZ, RZ, UR6 ;  /* 0x00000006ff107e24 */ /* 0x000fe2000f8e00ff */
[----:B------:R-:W-:-:S05]  /*19a0*/  MOV R17, UR7 ;  /* 0x0000000700117c02 */ /* 0x000fca0008000f00 */
[----:B-----5:R0:W5:Y:S01]  /*19b0*/  LDG.E R23, desc[UR12][R16.64] ;  /* 0x0000000c10177981 */ /* 0x020162000c1e1900 */
[----:B------:R-:W-:Y:S01]  /*19c0*/  ISETP.NE.AND P0, PT, R10, 0x1, PT ;  /* 0x000000010a00780c */ /* 0x000fe20003f05270 */
[----:B------:R-:W-:-:S12]  /*19d0*/  BSSY.RECONVERGENT B0, `(.L_x_24) ;  /* 0x0000052000007945 */ /* 0x000fd80003800200 */
[----:B0-2---:R-:W-:Y:S05]  /*19e0*/  @!P0 BRA `(.L_x_25) ;  /* 0x00000004002c8947 */ /* 0x005fea0003800000 */
[----:B------:R-:W-:Y:S01]  /*19f0*/  SHF.R.U32.HI R0, RZ, 0x2, R13 ;  /* 0x00000002ff007819 */ /* 0x000fe2000001160d */
[----:B------:R-:W-:Y:S01]  /*1a00*/  BSSY.RECONVERGENT B1, `(.L_x_26) ;  /* 0x000003c000017945 */ /* 0x000fe20003800200 */
[----:B------:R-:W-:Y:S02]  /*1a10*/  SHF.L.U32 R16, R15, 0x4, RZ ;  /* 0x000000040f107819 */ /* 0x000fe400000006ff */
[----:B------:R-:W-:Y:S02]  /*1a20*/  LOP3.LUT R0, R0, R13, RZ, 0x3c, !PT ;  /* 0x0000000d00007212 */ /* 0x000fe400078e3cff */
[----:B------:R-:W-:Y:S02]  /*1a30*/  MOV R18, 0x3e055027 ;  /* 0x3e05502700127802 */ /* 0x000fe40000000f00 */
[----:B------:R-:W-:Y:S01]  /*1a40*/  MOV R19, 0x7f800000 ;  /* 0x7f80000000137802 */ /* 0x000fe20000000f00 */
[----:B------:R-:W-:-:S05]  /*1a50*/  IMAD.SHL.U32 R13, R0, 0x2, RZ ;  /* 0x00000002000d7824 */ /* 0x000fca00078e00ff */
[----:B------:R-:W-:-:S04]  /*1a60*/  LOP3.LUT R13, R15, R16, R13, 0x96, !PT ;  /* 0x000000100f0d7212 */ /* 0x000fc800078e960d */
[----:B------:R-:W-:Y:S01]  /*1a70*/  LOP3.LUT R16, R13, R0, RZ, 0x3c, !PT ;  /* 0x000000000d107212 */ /* 0x000fe200078e3cff */
[----:B------:R-:W-:-:S03]  /*1a80*/  HFMA2 R13, -RZ, RZ, 0.1171875, 0 ;  /* 0x2f800000ff0d7431 */ /* 0x000fc600000001ff */
[C---:B------:R-:W-:Y:S02]  /*1a90*/  IADD3 R0, PT, PT, R12.reuse, 0x587c5, R16 ;  /* 0x000587c50c007810 */ /* 0x040fe40007ffe010 */
[----:B------:R-:W-:Y:S02]  /*1aa0*/  IADD3 R12, PT, PT, R12, 0xb0f8a, RZ ;  /* 0x000b0f8a0c0c7810 */ /* 0x000fe40007ffe0ff */
[----:B------:R-:W-:-:S05]  /*1ab0*/  I2FP.F32.U32 R0, R0 ;  /* 0x0000000000007245 */ /* 0x000fca0000201000 */
[----:B------:R-:W-:-:S05]  /*1ac0*/  FFMA R0, R0, R13, 1.1641532182693481445e-10 ;  /* 0x2f00000000007423 */ /* 0x000fca000000000d */
[----:B------:R-:W-:-:S13]  /*1ad0*/  FSETP.GEU.AND P0, PT, R0, 1.175494350822287508e-38, PT ;  /* 0x008000000000780b */ /* 0x000fda0003f0e000 */
[----:B------:R-:W-:-:S05]  /*1ae0*/  @!P0 FMUL R0, R0, 8388608 ;  /* 0x4b00000000008820 */ /* 0x000fca0000400000 */
[----:B------:R-:W-:-:S04]  /*1af0*/  IADD3 R17, PT, PT, R0, -0x3f2aaaab, RZ ;  /* 0xc0d5555500117810 */ /* 0x000fc80007ffe0ff */
[----:B------:R-:W-:-:S05]  /*1b00*/  LOP3.LUT R17, R17, 0xff800000, RZ, 0xc0, !PT ;  /* 0xff80000011117812 */ /* 0x000fca00078ec0ff */
[----:B------:R-:W-:Y:S01]  /*1b10*/  IMAD.IADD R13, R0, 0x1, -R17 ;  /* 0x00000001000d7824 */ /* 0x000fe200078e0a11 */
[----:B------:R-:W-:-:S03]  /*1b20*/  I2FP.F32.S32 R17, R17 ;  /* 0x0000001100117245 */ /* 0x000fc60000201400 */
[----:B------:R-:W-:-:S04]  /*1b30*/  FADD R13, R13, -1 ;  /* 0xbf8000000d0d7421 */ /* 0x000fc80000000000 */
[----:B------:R-:W-:-:S04]  /*1b40*/  FFMA R18, R13, -R18, 0.14084610342979431152 ;  /* 0x3e1039f60d127423 */ /* 0x000fc80000000812 */
[----:B------:R-:W-:-:S04]  /*1b50*/  FFMA R18, R13, R18, -0.12148627638816833496 ;  /* 0xbdf8cdcc0d127423 */ /* 0x000fc80000000012 */
[----:B------:R-:W-:-:S04]  /*1b60*/  FFMA R18, R13, R18, 0.13980610668659210205 ;  /* 0x3e0f29550d127423 */ /* 0x000fc80000000012 */
[----:B------:R-:W-:-:S04]  /*1b70*/  FFMA R18, R13, R18, -0.16684235632419586182 ;  /* 0xbe2ad8b90d127423 */ /* 0x000fc80000000012 */
[----:B------:R-:W-:-:S04]  /*1b80*/  FFMA R18, R13, R18, 0.20012299716472625732 ;  /* 0x3e4ced0b0d127423 */ /* 0x000fc80000000012 */
[----:B------:R-:W-:-:S04]  /*1b90*/  FFMA R18, R13, R18, -0.24999669194221496582 ;  /* 0xbe7fff220d127423 */ /* 0x000fc80000000012 */
[----:B------:R-:W-:-:S04]  /*1ba0*/  FFMA R18, R13, R18, 0.33333182334899902344 ;  /* 0x3eaaaa780d127423 */ /* 0x000fc80000000012 */
[C---:B------:R-:W-:Y:S01]  /*1bb0*/  FFMA R20, R13.reuse, R18, -0.5 ;  /* 0xbf0000000d147423 */ /* 0x040fe20000000012 */
[----:B------:R-:W-:Y:S02]  /*1bc0*/  FSEL R18, RZ, -23, P0 ;  /* 0xc1b80000ff127808 */ /* 0x000fe40000000000 */
[----:B------:R-:W-:Y:S01]  /*1bd0*/  ISETP.GT.U32.AND P0, PT, R0, 0x7f7fffff, PT ;  /* 0x7f7fffff0000780c */ /* 0x000fe20003f04070 */
[----:B------:R-:W-:Y:S02]  /*1be0*/  FMUL R20, R13, R20 ;  /* 0x000000140d147220 */ /* 0x000fe40000400000 */
[----:B------:R-:W-:Y:S02]  /*1bf0*/  FFMA R17, R17, 1.1920928955078125e-07, R18 ;  /* 0x3400000011117823 */ /* 0x000fe40000000012 */
[----:B------:R-:W-:Y:S01]  /*1c00*/  FFMA R20, R13, R20, R13 ;  /* 0x000000140d147223 */ /* 0x000fe2000000000d */
[----:B------:R-:W-:-:S03]  /*1c10*/  SHF.R.U32.HI R13, RZ, 0x2, R8 ;  /* 0x00000002ff0d7819 */ /* 0x000fc60000011608 */
[----:B------:R-:W-:Y:S01]  /*1c20*/  FFMA R20, R17, 0.69314718246459960938, R20 ;  /* 0x3f31721811147823 */ /* 0x000fe20000000014 */
[----:B------:R-:W-:Y:S02]  /*1c30*/  LOP3.LUT R13, R13, R8, RZ, 0x3c, !PT ;  /* 0x000000080d0d7212 */ /* 0x000fe400078e3cff */
[----:B------:R-:W-:Y:S01]  /*1c40*/  SHF.L.U32 R8, R16, 0x4, RZ ;  /* 0x0000000410087819 */ /* 0x000fe200000006ff */
[C---:B------:R-:W-:Y:S01]  /*1c50*/  @P0 FFMA R20, R0.reuse, R19, +INF ;  /* 0x7f80000000140423 */ /* 0x040fe20000000013 */
[----:B------:R-:W-:Y:S01]  /*1c60*/  FSETP.NEU.AND P0, PT, R0, RZ, PT ;  /* 0x000000ff0000720b */ /* 0x000fe20003f0d000 */
[----:B------:R-:W-:Y:S02]  /*1c70*/  IMAD.SHL.U32 R17, R13, 0x2, RZ ;  /* 0x000000020d117824 */ /* 0x000fe400078e00ff */
[----:B------:R-:W-:-:S03]  /*1c80*/  FMUL R20, R20, -2 ;  /* 0xc000000014147820 */ /* 0x000fc60000400000 */
[----:B------:R-:W-:Y:S02]  /*1c90*/  LOP3.LUT R17, R13, R17, R8, 0x96, !PT ;  /* 0x000000110d117212 */ /* 0x000fe400078e9608 */
[----:B------:R-:W-:Y:S02]  /*1ca0*/  FSEL R19, R20, +INF , P0 ;  /* 0x7f80000014137808 */ /* 0x000fe40000000000 */
[----:B------:R-:W-:Y:S02]  /*1cb0*/  LOP3.LUT R17, R17, R16, RZ, 0x3c, !PT ;  /* 0x0000001011117212 */ /* 0x000fe400078e3cff */
[----:B------:R0:W1:Y:S01]  /*1cc0*/  MUFU.RSQ R8, R19 ;  /* 0x0000001300087308 */ /* 0x0000620000001400 */
[----:B------:R-:W-:Y:S01]  /*1cd0*/  VIADD R13, R19, 0xf3000000 ;  /* 0xf3000000130d7836 */ /* 0x000fe20000000000 */
[----:B------:R-:W-:-:S04]  /*1ce0*/  IADD3 R0, PT, PT, R17, R12, RZ ;  /* 0x0000000c11007210 */ /* 0x000fc80007ffe0ff */
[----:B------:R-:W-:Y:S01]  /*1cf0*/  ISETP.GT.U32.AND P0, PT, R13, 0x727fffff, PT ;  /* 0x727fffff0d00780c */ /* 0x000fe20003f04070 */
[----:B------:R-:W-:Y:S01]  /*1d00*/  HFMA2 R13, -RZ, RZ, 0.1495361328125, 0.0004794597625732421875 ;  /* 0x30c90fdbff0d7431 */ /* 0x000fe200000001ff */
[----:B------:R-:W-:-:S05]  /*1d10*/  I2FP.F32.U32 R0, R0 ;  /* 0x0000000000007245 */ /* 0x000fca0000201000 */
[----:B------:R-:W-:-:S06]  /*1d20*/  FFMA R18, R0, R13, 7.314590599882819788e-10 ;  /* 0x30490fdb00127423 */ /* 0x000fcc000000000d */
[----:B01----:R-:W-:Y:S05]  /*1d30*/  @!P0 BRA `(.L_x_27) ;  /* 0x0000000000108947 */ /* 0x003fea0003800000 */
[----:B------:R-:W-:Y:S01]  /*1d40*/  IMAD.MOV.U32 R0, RZ, RZ, R19 ;  /* 0x000000ffff007224 */ /* 0x000fe200078e0013 */
[----:B------:R-:W-:-:S07]  /*1d50*/  MOV R8, 0x1d70 ;  /* 0x00001d7000087802 */ /* 0x000fce0000000f00 */
[----:B-----5:R-:W-:Y:S05]  /*1d60*/  CALL.REL.NOINC `($__internal_0_$__cuda_sm20_sqrt_rn_f32_slowpath) ;  /* 0x0000005c00887944 */ /* 0x020fea0003c00000 */
[----:B------:R-:W-:Y:S05]  /*1d70*/  BRA `(.L_x_28) ;  /* 0x0000000000107947 */ /* 0x000fea0003800000 */
.L_x_27:
[----:B------:R-:W-:Y:S01]  /*1d80*/  FMUL.FTZ R20, R19, R8 ;  /* 0x0000000813147220 */ /* 0x000fe20000410000 */
[----:B------:R-:W-:-:S03]  /*1d90*/  FMUL.FTZ R0, R8, 0.5 ;  /* 0x3f00000008007820 */ /* 0x000fc60000410000 */
[----:B------:R-:W-:-:S04]  /*1da0*/  FFMA R13, -R20, R20, R19 ;  /* 0x00000014140d7223 */ /* 0x000fc80000000113 */
[----:B------:R-:W-:-:S07]  /*1db0*/  FFMA R20, R13, R0, R20 ;  /* 0x000000000d147223 */ /* 0x000fce0000000014 */
.L_x_28:
[----:B------:R-:W-:Y:S05]  /*1dc0*/  BSYNC.RECONVERGENT B1 ;  /* 0x0000000000017941 */ /* 0x000fea0003800200 */
.L_x_26:
[----:B------:R-:W-:Y:S01]  /*1dd0*/  FMUL.RZ R18, R18, 0.15915493667125701904 ;  /* 0x3e22f98312127820 */ /* 0x000fe2000040c000 */
[----:B------:R-:W-:Y:S02]  /*1de0*/  MOV R8, R14 ;  /* 0x0000000e00087202 */ /* 0x000fe40000000f00 */
[----:B------:R-:W-:Y:S01]  /*1df0*/  MOV R14, R16 ;  /* 0x00000010000e7202 */ /* 0x000fe20000000f00 */
[----:B------:R-:W0:Y:S08]  /*1e00*/  MUFU.SIN R13, R18 ;  /* 0x00000012000d7308 */ /* 0x000e300000000400 */
[----:B------:R-:W1:Y:S01]  /*1e10*/  MUFU.COS R19, R18 ;  /* 0x0000001200137308 */ /* 0x000e620000000000 */
[----:B0-----:R-:W-:Y:S01]  /*1e20*/  FMUL R22, R13, R20 ;  /* 0x000000140d167220 */ /* 0x001fe20000400000 */
[----:B------:R-:W-:-:S02]  /*1e30*/  MOV R13, R9 ;  /* 0x00000009000d7202 */ /* 0x000fc40000000f00 */
[----:B------:R-:W-:Y:S01]  /*1e40*/  MOV R9, R15 ;  /* 0x0000000f00097202 */ /* 0x000fe20000000f00 */
[----:B-1----:R-:W-:Y:S01]  /*1e50*/  FMUL R0, R19, R20 ;  /* 0x0000001413007220 */ /* 0x002fe20000400000 */
[----:B------:R-:W-:Y:S02]  /*1e60*/  HFMA2 R20, -RZ, RZ, 0, 5.9604644775390625e-08 ;  /* 0x00000001ff147431 */ /* 0x000fe400000001ff */
[----:B------:R-:W-:Y:S02]  /*1e70*/  IMAD.MOV.U32 R19, RZ, RZ, R15 ;  /* 0x000000ffff137224 */ /* 0x000fe400078e000f */
[----:B------:R-:W-:Y:S01]  /*1e80*/  IMAD.MOV.U32 R15, RZ, RZ, R17 ;  /* 0x000000ffff0f7224 */ /* 0x000fe200078e0011 */
[----:B------:R-:W-:Y:S06]  /*1e90*/  BRA `(.L_x_29) ;  /* 0x0000000000147947 */ /* 0x000fec0003800000 */
.L_x_25:
[----:B------:R-:W-:Y:S01]  /*1ea0*/  MOV R22, R0 ;  /* 0x0000000000167202 */ /* 0x000fe20000000f00 */
[----:B------:R-:W-:Y:S01]  /*1eb0*/  IMAD.MOV.U32 R20, RZ, RZ, RZ ;  /* 0x000000ffff147224 */ /* 0x000fe200078e00ff */
[----:B------:R-:W-:Y:S01]  /*1ec0*/  MOV R17, R15 ;  /* 0x0000000f00117202 */ /* 0x000fe20000000f00 */
[----:B------:R-:W-:Y:S01]  /*1ed0*/  IMAD.MOV.U32 R19, RZ, RZ, R9 ;  /* 0x000000ffff137224 */ /* 0x000fe200078e0009 */
[----:B------:R-:W-:-:S07]  /*1ee0*/  MOV R16, R14 ;  /* 0x0000000e00107202 */ /* 0x000fce0000000f00 */
.L_x_29:
[----:B------:R-:W-:Y:S05]  /*1ef0*/  BSYNC.RECONVERGENT B0 ;  /* 0x0000000000007941 */ /* 0x000fea0003800200 */
.L_x_24:
[----:B------:R-:W-:Y:S01]  /*1f00*/  MOV R21, R11 ;  /* 0x0000000b00157202 */ /* 0x000fe20000000f00 */
[----:B------:R-:W-:Y:S01]  /*1f10*/  STG.E.64 desc[UR12][R26.64], R12 ;  /* 0x0000000c1a007986 */ /* 0x000fe2000c101b0c */
[----:B------:R-:W-:-:S03]  /*1f20*/  MOV R18, R8 ;  /* 0x0000000800127202 */ /* 0x000fc60000000f00 */
[----:B------:R0:W-:Y:S04]  /*1f30*/  STG.E.64 desc[UR12][R26.64+0x18], R20 ;  /* 0x000018141a007986 */ /* 0x0001e8000c101b0c */
[----:B------:R1:W-:Y:S04]  /*1f40*/  STG.E.64 desc[UR12][R26.64+0x8], R18 ;  /* 0x000008121a007986 */ /* 0x0003e8000c101b0c */
[----:B------:R2:W-:Y:S04]  /*1f50*/  STG.E.64 desc[UR12][R26.64+0x10], R16 ;  /* 0x000010101a007986 */ /* 0x0005e8000c101b0c */
[----:B------:R2:W-:Y:S01]  /*1f60*/  STG.E desc[UR12][R26.64+0x20], R0 ;  /* 0x000020001a007986 */ /* 0x0005e2000c10190c */
[----:B0-----:R-:W-:Y:S01]  /*1f70*/  IMAD.U32 R20, RZ, RZ, UR6 ;  /* 0x00000006ff147e24 */ /* 0x001fe2000f8e00ff */
[----:B------:R-:W-:-:S02]  /*1f80*/  MOV R21, UR7 ;  /* 0x0000000700157c02 */ /* 0x000fc40008000f00 */
[----:B------:R2:W-:Y:S04]  /*1f90*/  STG.E.64 desc[UR12][R26.64+0x28], R24 ;  /* 0x000028181a007986 */ /* 0x0005e8000c101b0c */
[----:B-1----:R2:W5:Y:S01]  /*1fa0*/  LDG.E R18, desc[UR12][R20.64+0x4] ;  /* 0x0000040c14127981 */ /* 0x002562000c1e1900 */
[----:B------:R-:W-:Y:S01]  /*1fb0*/  ISETP.NE.AND P0, PT, R10, 0x1, PT ;  /* 0x000000010a00780c */ /* 0x000fe20003f05270 */
[----:B------:R-:W-:Y:S01]  /*1fc0*/  BSSY.RECONVERGENT B0, `(.L_x_30) ;  /* 0x000004c000007945 */ /* 0x000fe20003800200 */
[----:B-----5:R-:W-:Y:S01]  /*1fd0*/  FFMA R7, R23, R22, R7 ;  /* 0x0000001617077223 */ /* 0x020fe20000000007 */
[----:B------:R-:W-:Y:S01]  /*1fe0*/  MOV R22, R0 ;  /* 0x0000000000167202 */ /* 0x000fe20000000f00 */
[----:B------:R-:W-:-:S09]  /*1ff0*/  IMAD.MOV.U32 R10, RZ, RZ, RZ ;  /* 0x000000ffff0a7224 */ /* 0x000fd200078e00ff */
[----:B--2---:R-:W-:Y:S05]  /*2000*/  @P0 BRA `(.L_x_31) ;  /* 0x00000004001c0947 */ /* 0x004fea0003800000 */
[----:B------:R-:W-:Y:S01]  /*2010*/  SHF.R.U32.HI R0, RZ, 0x2, R13 ;  /* 0x00000002ff007819 */ /* 0x000fe2000001160d */
[----:B------:R-:W-:Y:S01]  /*2020*/  BSSY.RECONVERGENT B1, `(.L_x_32) ;  /* 0x000003c000017945 */ /* 0x000fe20003800200 */
[----:B------:R-:W-:Y:S02]  /*2030*/  MOV R15, 0x7f800000 ;  /* 0x7f800000000f7802 */ /* 0x000fe40000000f00 */
[----:B------:R-:W-:Y:S02]  /*2040*/  LOP3.LUT R9, R0, R13, RZ, 0x3c, !PT ;  /* 0x0000000d00097212 */ /* 0x000fe400078e3cff */
[----:B------:R-:W-:Y:S02]  /*2050*/  SHF.L.U32 R0, R17, 0x4, RZ ;  /* 0x0000000411007819 */ /* 0x000fe400000006ff */
[----:B------:R-:W-:-:S04]  /*2060*/  SHF.L.U32 R10, R9, 0x1, RZ ;  /* 0x00000001090a7819 */ /* 0x000fc800000006ff */
[----:B------:R-:W-:Y:S01]  /*2070*/  LOP3.LUT R0, R17, R0, R10, 0x96, !PT ;  /* 0x0000000011007212 */ /* 0x000fe200078e960a */
[----:B------:R-:W-:-:S03]  /*2080*/  IMAD.MOV.U32 R10, RZ, RZ, 0x3e055027 ;  /* 0x3e055027ff0a7424 */ /* 0x000fc600078e00ff */
[----:B------:R-:W-:Y:S01]  /*2090*/  LOP3.LUT R14, R0, R9, RZ, 0x3c, !PT ;  /* 0x00000009000e7212 */ /* 0x000fe200078e3cff */
[----:B------:R-:W-:-:S03]  /*20a0*/  IMAD.MOV.U32 R9, RZ, RZ, 0x2f800000 ;  /* 0x2f800000ff097424 */ /* 0x000fc600078e00ff */
[C---:B------:R-:W-:Y:S02]  /*20b0*/  IADD3 R0, PT, PT, R12.reuse, 0x587c5, R14 ;  /* 0x000587c50c007810 */ /* 0x040fe40007ffe00e */
[----:B------:R-:W-:Y:S02]  /*20c0*/  IADD3 R12, PT, PT, R12, 0xb0f8a, RZ ;  /* 0x000b0f8a0c0c7810 */ /* 0x000fe40007ffe0ff */
[----:B------:R-:W-:-:S05]  /*20d0*/  I2FP.F32.U32 R0, R0 ;  /* 0x0000000000007245 */ /* 0x000fca0000201000 */
[----:B------:R-:W-:-:S05]  /*20e0*/  FFMA R0, R0, R9, 1.1641532182693481445e-10 ;  /* 0x2f00000000007423 */ /* 0x000fca0000000009 */
[----:B------:R-:W-:-:S13]  /*20f0*/  FSETP.GEU.AND P0, PT, R0, 1.175494350822287508e-38, PT ;  /* 0x008000000000780b */ /* 0x000fda0003f0e000 */
[----:B------:R-:W-:-:S05]  /*2100*/  @!P0 FMUL R0, R0, 8388608 ;  /* 0x4b00000000008820 */ /* 0x000fca0000400000 */
[----:B------:R-:W-:-:S04]  /*2110*/  IADD3 R13, PT, PT, R0, -0x3f2aaaab, RZ ;  /* 0xc0d55555000d7810 */ /* 0x000fc80007ffe0ff */
[----:B------:R-:W-:-:S04]  /*2120*/  LOP3.LUT R13, R13, 0xff800000, RZ, 0xc0, !PT ;  /* 0xff8000000d0d7812 */ /* 0x000fc800078ec0ff */
[-C--:B------:R-:W-:Y:S02]  /*2130*/  IADD3 R9, PT, PT, R0, -R13.reuse, RZ ;  /* 0x8000000d00097210 */ /* 0x080fe40007ffe0ff */
        /* <DEDUP_REMOVED lines=13> */
[----:B------:R-:W-:Y:S01]  /*2210*/  FFMA R10, R13, 1.1920928955078125e-07, R10 ;  /* 0x340000000d0a7823 */ /* 0x000fe2000000000a */
[----:B------:R-:W-:Y:S01]  /*2220*/  SHF.R.U32.HI R13, RZ, 0x2, R8 ;  /* 0x00000002ff0d7819 */ /* 0x000fe20000011608 */
[----:B------:R-:W-:-:S03]  /*2230*/  FFMA R9, R9, R20, R9 ;  /* 0x0000001409097223 */ /* 0x000fc60000000009 */
[----:B------:R-:W-:Y:S01]  /*2240*/  LOP3.LUT R13, R13, R8, RZ, 0x3c, !PT ;  /* 0x000000080d0d7212 */ /* 0x000fe200078e3cff */
[----:B------:R-:W-:Y:S01]  /*2250*/  FFMA R9, R10, 0.69314718246459960938, R9 ;  /* 0x3f3172180a097823 */ /* 0x000fe20000000009 */
[----:B------:R-:W-:-:S03]  /*2260*/  IMAD.SHL.U32 R8, R14, 0x10, RZ ;  /* 0x000000100e087824 */ /* 0x000fc600078e00ff */
[C---:B------:R-:W-:Y:S01]  /*2270*/  @P0 FFMA R9, R0.reuse, R15, +INF ;  /* 0x7f80000000090423 */ /* 0x040fe2000000000f */
[----:B------:R-:W-:Y:S02]  /*2280*/  SHF.L.U32 R15, R13, 0x1, RZ ;  /* 0x000000010d0f7819 */ /* 0x000fe400000006ff */
[----:B------:R-:W-:Y:S01]  /*2290*/  FSETP.NEU.AND P0, PT, R0, RZ, PT ;  /* 0x000000ff0000720b */ /* 0x000fe20003f0d000 */
[----:B------:R-:W-:Y:S01]  /*22a0*/  FMUL R9, R9, -2 ;  /* 0xc000000009097820 */ /* 0x000fe20000400000 */
[----:B------:R-:W-:-:S04]  /*22b0*/  LOP3.LUT R15, R13, R15, R8, 0x96, !PT ;  /* 0x0000000f0d0f7212 */ /* 0x000fc800078e9608 */
[----:B------:R-:W-:Y:S02]  /*22c0*/  FSEL R13, R9, +INF , P0 ;  /* 0x7f800000090d7808 */ /* 0x000fe40000000000 */
[----:B------:R-:W-:Y:S02]  /*22d0*/  LOP3.LUT R15, R15, R14, RZ, 0x3c, !PT ;  /* 0x0000000e0f0f7212 */ /* 0x000fe400078e3cff */
[----:B------:R-:W-:Y:S01]  /*22e0*/  IADD3 R9, PT, PT, R13, -0xd000000, RZ ;  /* 0xf30000000d097810 */ /* 0x000fe20007ffe0ff */
[----:B------:R0:W1:Y:S02]  /*22f0*/  MUFU.RSQ R8, R13 ;  /* 0x0000000d00087308 */ /* 0x0000640000001400 */
[----:B------:R-:W-:Y:S01]  /*2300*/  IMAD.IADD R0, R12, 0x1, R15 ;  /* 0x000000010c007824 */ /* 0x000fe200078e020f */
[----:B------:R-:W-:Y:S01]  /*2310*/  ISETP.GT.U32.AND P0, PT, R9, 0x727fffff, PT ;  /* 0x727fffff0900780c */ /* 0x000fe20003f04070 */
[----:B------:R-:W-:-:S03]  /*2320*/  HFMA2 R9, -RZ, RZ, 0.1495361328125, 0.0004794597625732421875 ;  /* 0x30c90fdbff097431 */ /* 0x000fc600000001ff */
[----:B------:R-:W-:-:S05]  /*2330*/  I2FP.F32.U32 R0, R0 ;  /* 0x0000000000007245 */ /* 0x000fca0000201000 */
[----:B------:R-:W-:-:S04]  /*2340*/  FFMA R9, R0, R9, 7.314590599882819788e-10 ;  /* 0x30490fdb00097423 */ /* 0x000fc80000000009 */
[----:B0-----:R-:W-:Y:S05]  /*2350*/  @!P0 BRA `(.L_x_33) ;  /* 0x0000000000108947 */ /* 0x001fea0003800000 */
[----:B------:R-:W-:Y:S02]  /*2360*/  MOV R0, R13 ;  /* 0x0000000d00007202 */ /* 0x000fe40000000f00 */
[----:B-1----:R-:W-:-:S07]  /*2370*/  MOV R8, 0x2390 ;  /* 0x0000239000087802 */ /* 0x002fce0000000f00 */
[----:B------:R-:W-:Y:S05]  /*2380*/  CALL.REL.NOINC `($__internal_0_$__cuda_sm20_sqrt_rn_f32_slowpath) ;  /* 0x0000005800007944 */ /* 0x000fea0003c00000 */
[----:B------:R-:W-:Y:S05]  /*2390*/  BRA `(.L_x_34) ;  /* 0x0000000000107947 */ /* 0x000fea0003800000 */
.L_x_33:
[----:B-1----:R-:W-:Y:S01]  /*23a0*/  FMUL.FTZ R20, R13, R8 ;  /* 0x000000080d147220 */ /* 0x002fe20000410000 */
[----:B------:R-:W-:-:S03]  /*23b0*/  FMUL.FTZ R0, R8, 0.5 ;  /* 0x3f00000008007820 */ /* 0x000fc60000410000 */
[----:B------:R-:W-:-:S04]  /*23c0*/  FFMA R13, -R20, R20, R13 ;  /* 0x00000014140d7223 */ /* 0x000fc8000000010d */
[----:B------:R-:W-:-:S07]  /*23d0*/  FFMA R20, R13, R0, R20 ;  /* 0x000000000d147223 */ /* 0x000fce0000000014 */
.L_x_34:
[----:B------:R-:W-:Y:S05]  /*23e0*/  BSYNC.RECONVERGENT B1 ;  /* 0x0000000000017941 */ /* 0x000fea0003800200 */
.L_x_32:
[----:B------:R-:W-:Y:S01]  /*23f0*/  FMUL.RZ R23, R9, 0.15915493667125701904 ;  /* 0x3e22f98309177820 */ /* 0x000fe2000040c000 */
[----:B------:R-:W-:Y:S01]  /*2400*/  IMAD.MOV.U32 R9, RZ, RZ, R17 ;  /* 0x000000ffff097224 */ /* 0x000fe200078e0011 */
[----:B------:R-:W-:Y:S01]  /*2410*/  MOV R8, R16 ;  /* 0x0000001000087202 */ /* 0x000fe20000000f00 */
[----:B------:R-:W-:Y:S01]  /*2420*/  IMAD.MOV.U32 R10, RZ, RZ, 0x1 ;  /* 0x00000001ff0a7424 */ /* 0x000fe200078e00ff */
[----:B------:R-:W0:Y:S08]  /*2430*/  MUFU.SIN R13, R23 ;  /* 0x00000017000d7308 */ /* 0x000e300000000400 */
[----:B------:R-:W1:Y:S01]  /*2440*/  MUFU.COS R21, R23 ;  /* 0x0000001700157308 */ /* 0x000e620000000000 */
[-C--:B0-----:R-:W-:Y:S01]  /*2450*/  FMUL R22, R13, R20.reuse ;  /* 0x000000140d167220 */ /* 0x081fe20000400000 */
[----:B------:R-:W-:Y:S01]  /*2460*/  MOV R13, R19 ;  /* 0x00000013000d7202 */ /* 0x000fe20000000f00 */
[----:B-1----:R-:W-:-:S07]  /*2470*/  FMUL R0, R21, R20 ;  /* 0x0000001415007220 */ /* 0x002fce0000400000 */
.L_x_31:
[----:B------:R-:W-:Y:S05]  /*2480*/  BSYNC.RECONVERGENT B0 ;  /* 0x0000000000007941 */ /* 0x000fea0003800200 */
.L_x_30:
[----:B------:R2:W-:Y:S01]  /*2490*/  STG.E.64 desc[UR12][R26.64], R12 ;  /* 0x0000000c1a007986 */ /* 0x0005e2000c101b0c */
[----:B------:R-:W-:Y:S01]  /*24a0*/  UIADD3 UR5, UPT, UPT, UR5, 0x2, URZ ;  /* 0x0000000205057890 */ /* 0x000fe2000fffe0ff */
[----:B------:R-:W-:Y:S02]  /*24b0*/  FFMA R7, R18, R22, R7 ;  /* 0x0000001612077223 */ /* 0x000fe40000000007 */
[----:B------:R2:W-:Y:S01]  /*24c0*/  STG.E.64 desc[UR12][R26.64+0x8], R8 ;  /* 0x000008081a007986 */ /* 0x0005e2000c101b0c */
[----:B------:R-:W-:-:S03]  /*24d0*/  UISETP.NE.AND UP0, UPT, UR5, UR8, UPT ;  /* 0x000000080500728c */ /* 0x000fc6000bf05270 */
[----:B------:R2:W-:Y:S04]  /*24e0*/  STG.E.64 desc[UR12][R26.64+0x10], R14 ;  /* 0x0000100e1a007986 */ /* 0x0005e8000c101b0c */
[----:B------:R2:W-:Y:S04]  /*24f0*/  STG.E.64 desc[UR12][R26.64+0x18], R10 ;  /* 0x0000180a1a007986 */ /* 0x0005e8000c101b0c */
[----:B------:R2:W-:Y:S04]  /*2500*/  STG.E desc[UR12][R26.64+0x20], R0 ;  /* 0x000020001a007986 */ /* 0x0005e8000c10190c */
[----:B------:R2:W-:Y:S01]  /*2510*/  STG.E.64 desc[UR12][R26.64+0x28], R24 ;  /* 0x000028181a007986 */ /* 0x0005e2000c101b0c */
[----:B------:R-:W-:Y:S05]  /*2520*/  BRA.U UP0, `(.L_x_35) ;  /* 0xfffffff500107547 */ /* 0x000fea000b83ffff */
[----:B------:R-:W-:-:S05]  /*2530*/  UMOV UR5, UR8 ;  /* 0x0000000800057c82 */ /* 0x000fca0008000000 */
.L_x_23:
[----:B------:R-:W0:Y:S02]  /*2540*/  LDCU UR10, c[0x0][0x398] ;  /* 0x00007300ff0a77ac */ /* 0x000e240008000800 */
[----:B0-----:R-:W-:-:S04]  /*2550*/  ULOP3.LUT UR6, UR10, 0x1, URZ, 0xc0, !UPT ;  /* 0x000000010a067892 */ /* 0x001fc8000f8ec0ff */
[----:B------:R-:W-:-:S09]  /*2560*/  UISETP.NE.U32.AND UP0, UPT, UR6, 0x1, UPT ;  /* 0x000000010600788c */ /* 0x000fd2000bf05070 */
[----:B------:R-:W-:Y:S05]  /*2570*/  BRA.U UP0, `(.L_x_36) ;  /* 0x0000000500807547 */ /* 0x000fea000b800000 */
[----:B------:R-:W0:Y:S01]  /*2580*/  LDCU.64 UR6, c[0x0][0x3b0] ;  /* 0x00007600ff0677ac */ /* 0x000e220008000a00 */
[----:B------:R-:W-:-:S04]  /*2590*/  UIMAD UR5, UR4, UR10, UR5 ;  /* 0x0000000a040572a4 */ /* 0x000fc8000f8e0205 */
[----:B0-----:R-:W-:-:S06]  /*25a0*/  UIMAD.WIDE.U32 UR6, UR5, 0x4, UR6 ;  /* 0x00000004050678a5 */ /* 0x001fcc000f8e0006 */
[----:B------:R-:W-:Y:S02]  /*25b0*/  MOV R18, UR6 ;  /* 0x0000000600127c02 */ /* 0x000fe40008000f00 */
[----:B------:R-:W-:-:S05]  /*25c0*/  MOV R19, UR7 ;  /* 0x0000000700137c02 */ /* 0x000fca0008000f00 */
[----:B------:R0:W5:Y:S02]  /*25d0*/  LDG.E R23, desc[UR12][R18.64] ;  /* 0x0000000c12177981 */ /* 0x000164000c1e1900 */
[----:B-----5:R-:W-:Y:S01]  /*25e0*/  ISETP.NE.AND P0, PT, R10, 0x1, PT ;  /* 0x000000010a00780c */ /* 0x020fe20003f05270 */
[----:B------:R-:W-:Y:S01]  /*25f0*/  BSSY.RECONVERGENT B0, `(.L_x_37) ;  /* 0x0000051000007945 */ /* 0x000fe20003800200 */
[----:B------:R-:W-:Y:S01]  /*2600*/  IMAD.MOV.U32 R21, RZ, RZ, R0 ;  /* 0x000000ffff157224 */ /* 0x000fe200078e0000 */
[----:B------:R-:W-:Y:S02]  /*2610*/  MOV R16, R12 ;  /* 0x0000000c00107202 */ /* 0x000fe40000000f00 */
[----:B------:R-:W-:-:S08]  /*2620*/  MOV R17, R9 ;  /* 0x0000000900117202 */ /* 0x000fd00000000f00 */
[----:B0-----:R-:W-:Y:S05]  /*2630*/  @!P0 BRA `(.L_x_38) ;  /* 0x0000000400148947 */ /* 0x001fea0003800000 */
[----:B--2---:R-:W-:Y:S01]  /*2640*/  SHF.R.U32.HI R0, RZ, 0x2, R13 ;  /* 0x00000002ff007819 */ /* 0x004fe2000001160d */
[----:B------:R-:W-:Y:S01]  /*2650*/  IMAD.SHL.U32 R10, R15, 0x10, RZ ;  /* 0x000000100f0a7824 */ /* 0x000fe200078e00ff */
[----:B------:R-:W-:Y:S01]  /*2660*/  BSSY.RECONVERGENT B1, `(.L_x_39) ;  /* 0x000003b000017945 */ /* 0x000fe20003800200 */
[----:B------:R-:W-:Y:S01]  /*2670*/  IMAD.MOV.U32 R19, RZ, RZ, 0x7f800000 ;  /* 0x7f800000ff137424 */ /* 0x000fe200078e00ff */
[----:B------:R-:W-:-:S04]  /*2680*/  LOP3.LUT R0, R0, R13, RZ, 0x3c, !PT ;  /* 0x0000000d00007212 */ /* 0x000fc800078e3cff */
[----:B------:R-:W-:-:S04]  /*2690*/  SHF.L.U32 R9, R0, 0x1, RZ ;  /* 0x0000000100097819 */ /* 0x000fc800000006ff */
[----:B------:R-:W-:Y:S02]  /*26a0*/  LOP3.LUT R9, R15, R10, R9, 0x96, !PT ;  /* 0x0000000a0f097212 */ /* 0x000fe400078e9609 */
[----:B------:R-:W-:Y:S02]  /*26b0*/  MOV R10, 0x3e055027 ;  /* 0x3e055027000a7802 */ /* 0x000fe40000000f00 */
[----:B------:R-:W-:Y:S01]  /*26c0*/  LOP3.LUT R18, R9, R0, RZ, 0x3c, !PT ;  /* 0x0000000009127212 */ /* 0x000fe200078e3cff */
[----:B------:R-:W-:-:S03]  /*26d0*/  HFMA2 R9, -RZ, RZ, 0.1171875, 0 ;  /* 0x2f800000ff097431 */ /* 0x000fc600000001ff */
[C---:B------:R-:W-:Y:S01]  /*26e0*/  IADD3 R0, PT, PT, R16.reuse, 0x587c5, R18 ;  /* 0x000587c510007810 */ /* 0x040fe20007ffe012 */
[----:B------:R-:W-:-:S03]  /*26f0*/  VIADD R16, R16, 0xb0f8a ;  /* 0x000b0f8a10107836 */ /* 0x000fc60000000000 */
[----:B------:R-:W-:-:S05]  /*2700*/  I2FP.F32.U32 R0, R0 ;  /* 0x0000000000007245 */ /* 0x000fca0000201000 */
[----:B------:R-:W-:-:S05]  /*2710*/  FFMA R0, R0, R9, 1.1641532182693481445e-10 ;  /* 0x2f00000000007423 */ /* 0x000fca0000000009 */
[----:B------:R-:W-:-:S13]  /*2720*/  FSETP.GEU.AND P0, PT, R0, 1.175494350822287508e-38, PT ;  /* 0x008000000000780b */ /* 0x000fda0003f0e000 */
[----:B------:R-:W-:-:S04]  /*2730*/  @!P0 FMUL R0, R0, 8388608 ;  /* 0x4b00000000008820 */ /* 0x000fc80000400000 */
[----:B------:R-:W-:-:S05]  /*2740*/  VIADD R13, R0, 0xc0d55555 ;  /* 0xc0d55555000d7836 */ /* 0x000fca0000000000 */
        /* <DEDUP_REMOVED lines=29> */
[----:B------:R0:W1:Y:S01]  /*2920*/  MUFU.RSQ R8, R13 ;  /* 0x0000000d00087308 */ /* 0x0000620000001400 */
[----:B------:R-:W-:Y:S02]  /*2930*/  IADD3 R0, PT, PT, R19, R16, RZ ;  /* 0x0000001013007210 */ /* 0x000fe40007ffe0ff */
[----:B------:R-:W-:Y:S01]  /*2940*/  ISETP.GT.U32.AND P0, PT, R9, 0x727fffff, PT ;  /* 0x727fffff0900780c */ /* 0x000fe20003f04070 */
[----:B------:R-:W-:Y:S01]  /*2950*/  IMAD.MOV.U32 R9, RZ, RZ, 0x30c90fdb ;  /* 0x30c90fdbff097424 */ /* 0x000fe200078e00ff */
[----:B------:R-:W-:-:S05]  /*2960*/  I2FP.F32.U32 R0, R0 ;  /* 0x0000000000007245 */ /* 0x000fca0000201000 */
[----:B------:R-:W-:-:S06]  /*2970*/  FFMA R9, R0, R9, 7.314590599882819788e-10 ;  /* 0x30490fdb00097423 */ /* 0x000fcc0000000009 */
[----:B0-----:R-:W-:Y:S05]  /*2980*/  @!P0 BRA `(.L_x_40) ;  /* 0x0000000000108947 */ /* 0x001fea0003800000 */
[----:B------:R-:W-:Y:S02]  /*2990*/  MOV R0, R13 ;  /* 0x0000000d00007202 */ /* 0x000fe40000000f00 */
[----:B-1----:R-:W-:-:S07]  /*29a0*/  MOV R8, 0x29c0 ;  /* 0x000029c000087802 */ /* 0x002fce0000000f00 */
[----:B------:R-:W-:Y:S05]  /*29b0*/  CALL.REL.NOINC `($__internal_0_$__cuda_sm20_sqrt_rn_f32_slowpath) ;  /* 0x0000005000747944 */ /* 0x000fea0003c00000 */
[----:B------:R-:W-:Y:S05]  /*29c0*/  BRA `(.L_x_41) ;  /* 0x0000000000107947 */ /* 0x000fea0003800000 */
.L_x_40:
[----:B-1----:R-:W-:Y:S01]  /*29d0*/  FMUL.FTZ R20, R13, R8 ;  /* 0x000000080d147220 */ /* 0x002fe20000410000 */
[----:B------:R-:W-:-:S03]  /*29e0*/  FMUL.FTZ R0, R8, 0.5 ;  /* 0x3f00000008007820 */ /* 0x000fc60000410000 */
[----:B------:R-:W-:-:S04]  /*29f0*/  FFMA R13, -R20, R20, R13 ;  /* 0x00000014140d7223 */ /* 0x000fc8000000010d */
[----:B------:R-:W-:-:S07]  /*2a00*/  FFMA R20, R13, R0, R20 ;  /* 0x000000000d147223 */ /* 0x000fce0000000014 */
.L_x_41:
[----:B------:R-:W-:Y:S05]  /*2a10*/  BSYNC.RECONVERGENT B1 ;  /* 0x0000000000017941 */ /* 0x000fea0003800200 */
.L_x_39:
[----:B------:R-:W-:Y:S01]  /*2a20*/  FMUL.RZ R8, R9, 0.15915493667125701904 ;  /* 0x3e22f98309087820 */ /* 0x000fe2000040c000 */
[----:B------:R-:W-:-:S03]  /*2a30*/  HFMA2 R10, -RZ, RZ, 0, 5.9604644775390625e-08 ;  /* 0x00000001ff0a7431 */ /* 0x000fc600000001ff */
[----:B------:R-:W0:Y:S08]  /*2a40*/  MUFU.SIN R9, R8 ;  /* 0x0000000800097308 */ /* 0x000e300000000400 */
[----:B------:R-:W1:Y:S01]  /*2a50*/  MUFU.COS R13, R8 ;  /* 0x00000008000d7308 */ /* 0x000e620000000000 */
[-C--:B0-----:R-:W-:Y:S01]  /*2a60*/  FMUL R0, R9, R20.reuse ;  /* 0x0000001409007220 */ /* 0x081fe20000400000 */
[----:B-1----:R-:W-:Y:S01]  /*2a70*/  FMUL R21, R13, R20 ;  /* 0x000000140d157220 */ /* 0x002fe20000400000 */
[----:B------:R-:W-:Y:S06]  /*2a80*/  BRA `(.L_x_42) ;  /* 0x00000000001c7947 */ /* 0x000fec0003800000 */
.L_x_38:
[----:B------:R-:W-:Y:S01]  /*2a90*/  IMAD.MOV.U32 R19, RZ, RZ, R15 ;  /* 0x000000ffff137224 */ /* 0x000fe200078e000f */
[----:B------:R-:W-:Y:S01]  /*2aa0*/  MOV R18, R14 ;  /* 0x0000000e00127202 */ /* 0x000fe20000000f00 */
[----:B--2---:R-:W-:Y:S01]  /*2ab0*/  IMAD.MOV.U32 R10, RZ, RZ, RZ ;  /* 0x000000ffff0a7224 */ /* 0x004fe200078e00ff */
[----:B------:R-:W-:Y:S01]  /*2ac0*/  MOV R15, R17 ;  /* 0x00000011000f7202 */ /* 0x000fe20000000f00 */
[----:B------:R-:W-:Y:S01]  /*2ad0*/  IMAD.MOV.U32 R17, RZ, RZ, R13 ;  /* 0x000000ffff117224 */ /* 0x000fe200078e000d */
[----:B------:R-:W-:Y:S02]  /*2ae0*/  MOV R0, R21 ;  /* 0x0000001500007202 */ /* 0x000fe40000000f00 */
[----:B------:R-:W-:-:S07]  /*2af0*/  MOV R14, R8 ;  /* 0x00000008000e7202 */ /* 0x000fce0000000f00 */
.L_x_42:
[----:B------:R-:W-:Y:S05]  /*2b00*/  BSYNC.RECONVERGENT B0 ;  /* 0x0000000000007941 */ /* 0x000fea0003800200 */
.L_x_37:
[----:B------:R0:W-:Y:S01]  /*2b10*/  STG.E.64 desc[UR12][R26.64], R16 ;  /* 0x000000101a007986 */ /* 0x0001e2000c101b0c */
[----:B------:R-:W-:-:S03]  /*2b20*/  FFMA R7, R23, R0, R7 ;  /* 0x0000000017077223 */ /* 0x000fc60000000007 */
[----:B------:R0:W-:Y:S04]  /*2b30*/  STG.E.64 desc[UR12][R26.64+0x8], R14 ;  /* 0x0000080e1a007986 */ /* 0x0001e8000c101b0c */
[----:B------:R0:W-:Y:S04]  /*2b40*/  STG.E.64 desc[UR12][R26.64+0x10], R18 ;  /* 0x000010121a007986 */ /* 0x0001e8000c101b0c */
[----:B------:R0:W-:Y:S04]  /*2b50*/  STG.E.64 desc[UR12][R26.64+0x28], R24 ;  /* 0x000028181a007986 */ /* 0x0001e8000c101b0c */
[----:B------:R0:W-:Y:S04]  /*2b60*/  STG.E desc[UR12][R26.64+0x20], R21 ;  /* 0x000020151a007986 */ /* 0x0001e8000c10190c */
[----:B------:R0:W-:Y:S02]  /*2b70*/  STG.E.64 desc[UR12][R26.64+0x18], R10 ;  /* 0x0000180a1a007986 */ /* 0x0001e4000c101b0c */
.L_x_36:
[----:B------:R-:W1:Y:S01]  /*2b80*/  LDCU.64 UR6, c[0x0][0x3a8] ;  /* 0x00007500ff0677ac */ /* 0x000e620008000a00 */
[----:B--2--5:R-:W2:Y:S08]  /*2b90*/  LDC.64 R8, c[0x0][0x398] ;  /* 0x0000e600ff087b82 */ /* 0x024eb00000000a00 */
[----:B0-----:R-:W0:Y:S01]  /*2ba0*/  LDC.64 R10, c[0x0][0x390] ;  /* 0x0000e400ff0a7b82 */ /* 0x001e220000000a00 */
[----:B-1----:R-:W-:-:S06]  /*2bb0*/  UIMAD.WIDE.U32 UR6, UR4, 0x4, UR6 ;  /* 0x00000004040678a5 */ /* 0x002fcc000f8e0006 */
[----:B------:R-:W-:Y:S02]  /*2bc0*/  MOV R12, UR6 ;  /* 0x00000006000c7c02 */ /* 0x000fe40008000f00 */
[----:B------:R-:W-:-:S05]  /*2bd0*/  MOV R13, UR7 ;  /* 0x00000007000d7c02 */ /* 0x000fca0008000f00 */
[----:B------:R-:W3:Y:S01]  /*2be0*/  LDG.E R12, desc[UR12][R12.64] ;  /* 0x0000000c0c0c7981 */ /* 0x000ee2000c1e1900 */
[----:B------:R-:W-:Y:S01]  /*2bf0*/  UIADD3 UR5, UPT, UPT, UR9, -0x1, URZ ;  /* 0xffffffff09057890 */ /* 0x000fe2000fffe0ff */
[----:B------:R-:W-:-:S05]  /*2c00*/  VIADD R15, R4, UR4 ;  /* 0x00000004040f7c36 */ /* 0x000fca0008000000 */
[----:B--2---:R-:W-:-:S04]  /*2c10*/  IMAD R15, R8, UR5, R15 ;  /* 0x00000005080f7c24 */ /* 0x004fc8000f8e020f */
[----:B0-----:R-:W-:-:S05]  /*2c20*/  IMAD.WIDE R10, R15, 0x4, R10 ;  /* 0x000000040f0a7825 */ /* 0x001fca00078e020a */
[----:B------:R0:W2:Y:S01]  /*2c30*/  LDG.E R0, desc[UR12][R10.64] ;  /* 0x0000000c0a007981 */ /* 0x0000a2000c1e1900 */
[----:B------:R-:W-:Y:S01]  /*2c40*/  FMUL R7, R6, R7 ;  /* 0x0000000706077220 */ /* 0x000fe20000400000 */
[----:B------:R-:W-:-:S06]  /*2c50*/  UIADD3 UR4, UPT, UPT, UR4, 0x1, URZ ;  /* 0x0000000104047890 */ /* 0x000fcc000fffe0ff */
[C---:B------:R-:W-:Y:S01]  /*2c60*/  ISETP.NE.AND P0, PT, R8.reuse, UR4, PT ;  /* 0x0000000408007c0c */ /* 0x040fe2000bf05270 */
[----:B0-----:R-:W-:-:S04]  /*2c70*/  IMAD.WIDE.U32 R10, R8, 0x4, R10 ;  /* 0x00000004080a7825 */ /* 0x001fc800078e000a */
[----:B---3--:R-:W-:-:S04]  /*2c80*/  FMUL R14, R12, R12 ;  /* 0x0000000c0c0e7220 */ /* 0x008fc80000400000 */
[----:B------:R-:W-:-:S04]  /*2c90*/  FFMA R14, R14, -0.5, R9 ;  /* 0xbf0000000e0e7823 */ /* 0x000fc80000000009 */
[----:B------:R-:W-:Y:S01]  /*2ca0*/  FMUL R9, R14, R5 ;  /* 0x000000050e097220 */ /* 0x000fe20000400000 */
[----:B------:R-:W-:-:S03]  /*2cb0*/  HFMA2 R14, -RZ, RZ, 0.96630859375, -0.0022525787353515625 ;  /* 0x3bbb989dff0e7431 */ /* 0x000fc600000001ff */
[----:B------:R-:W-:Y:S01]  /*2cc0*/  FFMA R7, R12, R7, R9 ;  /* 0x000000070c077223 */ /* 0x000fe20000000009 */
[----:B------:R-:W-:-:S03]  /*2cd0*/  MOV R12, 0x437c0000 ;  /* 0x437c0000000c7802 */ /* 0x000fc60000000f00 */
[----:B------:R-:W-:-:S04]  /*2ce0*/  FFMA.SAT R9, R7, R14, 0.5 ;  /* 0x3f00000007097423 */ /* 0x000fc8000000200e */
[----:B------:R-:W-:-:S04]  /*2cf0*/  FFMA.RM R9, R9, R12, 12582913 ;  /* 0x4b40000109097423 */ /* 0x000fc8000000400c */
[C---:B------:R-:W-:Y:S01]  /*2d00*/  FADD R12, R9.reuse, -12583039 ;  /* 0xcb40007f090c7421 */ /* 0x040fe20000000000 */
[----:B------:R-:W-:-:S03]  /*2d10*/  IMAD.SHL.U32 R9, R9, 0x800000, RZ ;  /* 0x0080000009097824 */ /* 0x000fc600078e00ff */
[----:B------:R-:W-:-:S04]  /*2d20*/  FFMA R12, R7, 1.4426950216293334961, -R12 ;  /* 0x3fb8aa3b070c7823 */ /* 0x000fc8000000080c */
[----:B------:R-:W-:-:S06]  /*2d30*/  FFMA R12, R7, 1.925963033500011079e-08, R12 ;  /* 0x32a57060070c7823 */ /* 0x000fcc000000000c */
[----:B------:R-:W0:Y:S02]  /*2d40*/  MUFU.EX2 R12, R12 ;  /* 0x0000000c000c7308 */ /* 0x000e240000000800 */
[----:B0-----:R-:W-:-:S04]  /*2d50*/  FMUL R9, R9, R12 ;  /* 0x0000000c09097220 */ /* 0x001fc80000400000 */
[----:B--2---:R-:W-:-:S05]  /*2d60*/  FMUL R9, R9, R0 ;  /* 0x0000000009097220 */ /* 0x004fca0000400000 */
[----:B------:R1:W-:Y:S01]  /*2d70*/  STG.E desc[UR12][R10.64], R9 ;  /* 0x000000090a007986 */ /* 0x0003e2000c10190c */
[----:B------:R-:W-:Y:S05]  /*2d80*/  @P0 BRA `(.L_x_43) ;  /* 0xffffffe800bc0947 */ /* 0x000fea000383ffff */
[----:B------:R-:W0:Y:S01]  /*2d90*/  LDCU UR5, c[0x0][0x3bc] ;  /* 0x00007780ff0577ac */ /* 0x000e220008000800 */
[----:B------:R-:W-:Y:S02]  /*2da0*/  UIADD3 UR4, UPT, UPT, UR9, 0x1, URZ ;  /* 0x0000000109047890 */ /* 0x000fe4000fffe0ff */
[----:B0-----:R-:W-:-:S05]  /*2db0*/  UISETP.NE.AND UP0, UPT, UR9, UR5, UPT ;  /* 0x000000050900728c */ /* 0x001fca000bf05270 */
[----:B------:R-:W-:-:S04]  /*2dc0*/  UMOV UR9, UR4 ;  /* 0x0000000400097c82 */ /* 0x000fc80008000000 */
[----:B------:R-:W-:Y:S05]  /*2dd0*/  BRA.U UP0, `(.L_x_44) ;  /* 0xffffffe900a47547 */ /* 0x000fea000b83ffff */
.L_x_17:
[----:B------:R-:W5:Y:S01]  /*2de0*/  LDCU UR4, c[0x0][0x3dc] ;  /* 0x00007b80ff0477ac */ /* 0x000f620008000800 */
[----:B------:R-:W-:Y:S01]  /*2df0*/  HFMA2 R6, -RZ, RZ, 0, 0 ;  /* 0x00000000ff067431 */ /* 0x000fe200000001ff */
[----:B------:R-:W3:Y:S01]  /*2e00*/  LDCU UR5, c[0x0][0x3bc] ;  /* 0x00007780ff0577ac */ /* 0x000ee20008000800 */
[----:B-----5:R-:W-:Y:S01]  /*2e10*/  UISETP.GT.AND UP0, UPT, UR4, 0x3, UPT ;  /* 0x000000030400788c */ /* 0x020fe2000bf04270 */
[----:B---3--:R-:W-:-:S05]  /*2e20*/  MOV R7, UR5 ;  /* 0x0000000500077c02 */ /* 0x008fca0008000f00 */
[----:B------:R-:W-:-:S03]  /*2e30*/  VIADD R0, R7, 0x1 ;  /* 0x0000000107007836 */ /* 0x000fc60000000000 */
[----:B------:R-:W-:Y:S05]  /*2e40*/  BRA.U UP0, `(.L_x_45) ;  /* 0x0000002100f07547 */ /* 0x000fea000b800000 */
[----:B------:R-:W-:-:S09]  /*2e50*/  UISETP.NE.AND UP0, UPT, UR4, 0x1, UPT ;  /* 0x000000010400788c */ /* 0x000fd2000bf05270 */
[----:B------:R-:W-:Y:S05]  /*2e60*/  BRA.U !UP0, `(.L_x_46) ;  /* 0x0000001908807547 */ /* 0x000fea000b800000 */
[----:B------:R-:W-:-:S09]  /*2e70*/  UISETP.NE.AND UP0, UPT, UR4, 0x2, UPT ;  /* 0x000000020400788c */ /* 0x000fd2000bf05270 */
[----:B------:R-:W-:Y:S05]  /*2e80*/  BRA.U !UP0, `(.L_x_47) ;  /* 0x0000000d08347547 */ /* 0x000fea000b800000 */
[----:B------:R-:W-:-:S09]  /*2e90*/  UISETP.NE.AND UP0, UPT, UR4, 0x3, UPT ;  /* 0x000000030400788c */ /* 0x000fd2000bf05270 */
[----:B------:R-:W-:Y:S05]  /*2ea0*/  BRA.U UP0, `(.L_x_48) ;  /* 0x0000004d000c7547 */ /* 0x000fea000b800000 */
[----:B------:R-:W3:Y:S01]  /*2eb0*/  LDCU UR4, c[0x0][0x398] ;  /* 0x00007300ff0477ac */ /* 0x000ee20008000800 */
[----:B------:R-:W-:Y:S01]  /*2ec0*/  BSSY.RECONVERGENT B0, `(.L_x_49) ;  /* 0x00000c8000007945 */ /* 0x000fe20003800200 */
[----:B---3--:R-:W-:-:S04]  /*2ed0*/  MOV R5, UR4 ;  /* 0x0000000400057c02 */ /* 0x008fc80008000f00 */
[----:B------:R-:W-:-:S04]  /*2ee0*/  ISETP.GE.AND P0, PT, R5, 0x1, PT ;  /* 0x000000010500780c */ /* 0x000fc80003f06270 */
[----:B------:R-:W-:-:S13]  /*2ef0*/  ISETP.LT.OR P0, PT, R7, RZ, !P0 ;  /* 0x000000ff0700720c */ /* 0x000fda0004701670 */
[----:B------:R-:W-:Y:S05]  /*2f00*/  @P0 BRA `(.L_x_50) ;  /* 0x0000000000680947 */ /* 0x000fea0003800000 */
[----:B------:R-:W-:Y:S01]  /*2f10*/  MOV R16, RZ ;  /* 0x000000ff00107202 */ /* 0x000fe20000000f00 */
[----:B------:R-:W3:Y:S06]  /*2f20*/  LDCU UR8, c[0x0][0x398] ;  /* 0x00007300ff0877ac */ /* 0x000eec0008000800 */
.L_x_54:
[----:B012-4-:R-:W0:Y:S01]  /*2f30*/  LDC.64 R8, c[0x0][0x390] ;  /* 0x0000e400ff087b82 */ /* 0x017e220000000a00 */
[----:B------:R-:W1:Y:S01]  /*2f40*/  LDCU UR4, c[0x0][0x398] ;  /* 0x00007300ff0477ac */ /* 0x000e620008000800 */
[----:B------:R-:W-:Y:S01]  /*2f50*/  BSSY.RELIABLE B1, `(.L_x_51) ;  /* 0x0000010000017945 */ /* 0x000fe20003800100 */
[----:B------:R-:W-:-:S05]  /*2f60*/  IMAD.MOV.U32 R7, RZ, RZ, RZ ;  /* 0x000000ffff077224 */ /* 0x000fca00078e00ff */
[----:B------:R-:W2:Y:S01]  /*2f70*/  LDC.64 R10, c[0x0][0x3c8] ;  /* 0x0000f200ff0a7b82 */ /* 0x000ea20000000a00 */
[----:B-1----:R-:W-:-:S07]  /*2f80*/  IMAD R18, R16, UR4, R4 ;  /* 0x0000000410127c24 */ /* 0x002fce000f8e0204 */
.L_x_53:
[----:B------:R-:W-:Y:S01]  /*2f90*/  IADD3 R13, PT, PT, R18, R7, RZ ;  /* 0x00000007120d7210 */ /* 0x000fe20007ffe0ff */
[----:B--2---:R-:W-:-:S04]  /*2fa0*/  IMAD.WIDE.U32 R14, R7, 0x4, R10 ;  /* 0x00000004070e7825 */ /* 0x004fc800078e000a */
[----:B0-----:R-:W-:Y:S02]  /*2fb0*/  IMAD.WIDE R12, R13, 0x4, R8 ;  /* 0x000000040d0c7825 */ /* 0x001fe400078e0208 */
[----:B------:R-:W2:Y:S04]  /*2fc0*/  LDG.E R15, desc[UR12][R14.64] ;  /* 0x0000000c0e0f7981 */ /* 0x000ea8000c1e1900 */
[----:B------:R-:W2:Y:S02]  /*2fd0*/  LDG.E R12, desc[UR12][R12.64] ;  /* 0x0000000c0c0c7981 */ /* 0x000ea4000c1e1900 */
[----:B--2---:R-:W-:-:S13]  /*2fe0*/  FSETP.GEU.AND P0, PT, R12, R15, PT ;  /* 0x0000000f0c00720b */ /* 0x004fda0003f0e000 */
[----:B------:R-:W-:Y:S05]  /*2ff0*/  @!P0 BREAK.RELIABLE B1 ;  /* 0x0000000000018942 */ /* 0x000fea0003800100 */
[----:B------:R-:W-:Y:S05]  /*3000*/  @!P0 BRA `(.L_x_52) ;  /* 0x0000000800cc8947 */ /* 0x000fea0003800000 */
[----:B------:R-:W-:Y:S02]  /*3010*/  IADD3 R7, PT, PT, R7, 0x1, RZ ;  /* 0x0000000107077810 */ /* 0x000fe40007ffe0ff */
[----:B---3--:R-:W-:-:S04]  /*3020*/  MOV R5, UR8 ;  /* 0x0000000800057c02 */ /* 0x008fc80008000f00 */
[----:B------:R-:W-:-:S13]  /*3030*/  ISETP.NE.AND P0, PT, R7, R5, PT ;  /* 0x000000050700720c */ /* 0x000fda0003f05270 */
[----:B------:R-:W-:Y:S05]  /*3040*/  @P0 BRA `(.L_x_53) ;  /* 0xfffffffc00d00947 */ /* 0x000fea000383ffff */
[----:B------:R-:W-:Y:S05]  /*3050*/  BSYNC.RELIABLE B1 ;  /* 0x0000000000017941 */ /* 0x000fea0003800100 */
.L_x_51:
[----:B------:R-:W0:Y:S02]  /*3060*/  LDCU UR4, c[0x0][0x3bc] ;  /* 0x00007780ff0477ac */ /* 0x000e240008000800 */
[----:B0-----:R-:W-:-:S05]  /*3070*/  IMAD.U32 R7, RZ, RZ, UR4 ;  /* 0x00000004ff077e24 */ /* 0x001fca000f8e00ff */
[C---:B------:R-:W-:Y:S02]  /*3080*/  ISETP.NE.AND P0, PT, R16.reuse, R7, PT ;  /* 0x000000071000720c */ /* 0x040fe40003f05270 */
[----:B------:R-:W-:-:S11]  /*3090*/  IADD3 R16, PT, PT, R16, 0x1, RZ ;  /* 0x0000000110107810 */ /* 0x000fd60007ffe0ff */
[----:B------:R-:W-:Y:S05]  /*30a0*/  @P0 BRA `(.L_x_54) ;  /* 0xfffffffc00a00947 */ /* 0x000fea000383ffff */
.L_x_50:
[----:B------:R-:W-:Y:S01]  /*30b0*/  ISETP.GE.AND P0, PT, R5, 0x1, PT ;  /* 0x000000010500780c */ /* 0x000fe20003f06270 */
[----:B------:R-:W-:Y:S01]  /*30c0*/  BSSY.RECONVERGENT B1, `(.L_x_55) ;  /* 0x00000a4000017945 */ /* 0x000fe20003800200 */
[----:B------:R-:W-:-:S11]  /*30d0*/  HFMA2 R16, -RZ, RZ, 0, 0 ;  /* 0x00000000ff107431 */ /* 0x000fd600000001ff */
[----:B------:R-:W-:Y:S05]  /*30e0*/  @!P0 BRA `(.L_x_56) ;  /* 0x0000000800848947 */ /* 0x000fea0003800000 */
[C---:B------:R-:W-:Y:S01]  /*30f0*/  IADD3 R6, PT, PT, R5.reuse, -0x1, RZ ;  /* 0xffffffff05067810 */ /* 0x040fe20007ffe0ff */
[----:B------:R-:W-:Y:S01]  /*3100*/  BSSY.RECONVERGENT B2, `(.L_x_57) ;  /* 0x000004d000027945 */ /* 0x000fe20003800200 */
[----:B------:R-:W-:Y:S01]  /*3110*/  LOP3.LUT R24, R5, 0xf, RZ, 0xc0, !PT ;  /* 0x0000000f05187812 */ /* 0x000fe200078ec0ff */
[----:B------:R-:W-:Y:S01]  /*3120*/  IMAD.MOV.U32 R16, RZ, RZ, RZ ;  /* 0x000000ffff107224 */ /* 0x000fe200078e00ff */
[----:B------:R-:W-:Y:S02]  /*3130*/  ISETP.GE.U32.AND P0, PT, R6, 0xf, PT ;  /* 0x0000000f0600780c */ /* 0x000fe40003f06070 */
[----:B------:R-:W-:Y:S02]  /*3140*/  ISETP.NE.AND P2, PT, R24, RZ, PT ;  /* 0x000000ff1800720c */ /* 0x000fe40003f45270 */
[----:B------:R-:W-:-:S09]  /*3150*/  MOV R6, RZ ;  /* 0x000000ff00067202 */ /* 0x000fd20000000f00 */
[----:B------:R-:W-:Y:S05]  /*3160*/  @!P0 BRA `(.L_x_58) ;  /* 0x0000000400188947 */ /* 0x000fea0003800000 */
[----:B012-4-:R-:W0:Y:S01]  /*3170*/  LDC.64 R8, c[0x0][0x390] ;  /* 0x0000e400ff087b82 */ /* 0x017e220000000a00 */
[----:B------:R-:W1:Y:S01]  /*3180*/  LDCU.64 UR4, c[0x0][0x3c0] ;  /* 0x00007800ff0477ac */ /* 0x000e620008000a00 */
[----:B------:R-:W-:Y:S01]  /*3190*/  LOP3.LUT R6, R5, 0x7ffffff0, RZ, 0xc0, !PT ;  /* 0x7ffffff005067812 */ /* 0x000fe200078ec0ff */
[----:B------:R-:W-:Y:S01]  /*31a0*/  IMAD R10, R2, R0, R7 ;  /* 0x00000000020a7224 */ /* 0x000fe200078e0207 */
[----:B------:R-:W-:-:S03]  /*31b0*/  MOV R16, RZ ;  /* 0x000000ff00107202 */ /* 0x000fc60000000f00 */
[----:B------:R-:W-:Y:S02]  /*31c0*/  IMAD R15, R10, R5, RZ ;  /* 0x000000050a0f7224 */ /* 0x000fe400078e02ff */
[----:B------:R-:W-:Y:S01]  /*31d0*/  IMAD.MOV R14, RZ, RZ, -R6 ;  /* 0x000000ffff0e7224 */ /* 0x000fe200078e0a06 */
[----:B-1----:R-:W-:-:S04]  /*31e0*/  UIADD3 UR4, UP0, UPT, UR4, 0x20, URZ ;  /* 0x0000002004047890 */ /* 0x002fc8000ff1e0ff */
[----:B------:R-:W-:Y:S01]  /*31f0*/  UIADD3.X UR5, UPT, UPT, URZ, UR5, URZ, UP0, !UPT ;  /* 0x00000005ff057290 */ /* 0x000fe200087fe4ff */
[----:B0-----:R-:W-:Y:S02]  /*3200*/  IADD3 R8, P0, PT, R8, 0x20, RZ ;  /* 0x0000002008087810 */ /* 0x001fe40007f1e0ff */
[----:B------:R-:W-:Y:S02]  /*3210*/  MOV R18, UR4 ;  /* 0x0000000400127c02 */ /* 0x000fe40008000f00 */
[----:B------:R-:W-:Y:S02]  /*3220*/  IADD3.X R9, PT, PT, RZ, R9, RZ, P0, !PT ;  /* 0x00000009ff097210 */ /* 0x000fe400007fe4ff */
[----:B------:R-:W-:-:S07]  /*3230*/  MOV R19, UR5 ;  /* 0x0000000500137c02 */ /* 0x000fce0008000f00 */
.L_x_59:
[----:B------:R-:W-:Y:S01]  /*3240*/  IMAD.WIDE R12, R15, 0x4, R8 ;  /* 0x000000040f0c7825 */ /* 0x000fe200078e0208 */
[----:B------:R-:W-:-:S03]  /*3250*/  MOV R10, R18 ;  /* 0x00000012000a7202 */ /* 0x000fc60000000f00 */
[----:B------:R-:W-:Y:S01]  /*3260*/  IMAD.MOV.U32 R11, RZ, RZ, R19 ;  /* 0x000000ffff0b7224 */ /* 0x000fe200078e0013 */
[----:B------:R-:W2:Y:S04]  /*3270*/  LDG.E R23, desc[UR12][R12.64+-0x1c] ;  /* 0xffffe40c0c177981 */ /* 0x000ea8000c1e1900 */
[----:B------:R-:W3:Y:S04]  /*3280*/  LDG.E R18, desc[UR12][R10.64+-0x20] ;  /* 0xffffe00c0a127981 */ /* 0x000ee8000c1e1900 */
[----:B------:R-:W3:Y:S04]  /*3290*/  LDG.E R19, desc[UR12][R12.64+-0x20] ;  /* 0xffffe00c0c137981 */ /* 0x000ee8000c1e1900 */
[----:B------:R-:W2:Y:S04]  /*32a0*/  LDG.E R26, desc[UR12][R10.64+-0x1c] ;  /* 0xffffe40c0a1a7981 */ /* 0x000ea8000c1e1900 */
[----:B------:R-:W4:Y:S04]  /*32b0*/  LDG.E R20, desc[UR12][R10.64+-0x18] ;  /* 0xffffe80c0a147981 */ /* 0x000f28000c1e1900 */
[----:B------:R-:W4:Y:S04]  /*32c0*/  LDG.E R21, desc[UR12][R12.64+-0x18] ;  /* 0xffffe80c0c157981 */ /* 0x000f28000c1e1900 */
[----:B------:R-:W5:Y:S04]  /*32d0*/  LDG.E R17, desc[UR12][R10.64+-0x14] ;  /* 0xffffec0c0a117981 */ /* 0x000f68000c1e1900 */
[----:B------:R-:W5:Y:S04]  /*32e0*/  LDG.E R22, desc[UR12][R12.64+-0x14] ;  /* 0xffffec0c0c167981 */ /* 0x000f68000c1e1900 */
[----:B------:R-:W5:Y:S01]  /*32f0*/  LDG.E R25, desc[UR12][R12.64+-0x10] ;  /* 0xfffff00c0c197981 */ /* 0x000f62000c1e1900 */
[----:B---3--:R-:W-:-:S03]  /*3300*/  FFMA R18, R19, R18, R16 ;  /* 0x0000001213127223 */ /* 0x008fc60000000010 */
[----:B------:R-:W3:Y:S01]  /*3310*/  LDG.E R16, desc[UR12][R10.64+-0x10] ;  /* 0xfffff00c0a107981 */ /* 0x000ee2000c1e1900 */
[----:B--2---:R-:W-:-:S03]  /*3320*/  FFMA R26, R23, R26, R18 ;  /* 0x0000001a171a7223 */ /* 0x004fc60000000012 */
[----:B------:R-:W2:Y:S04]  /*3330*/  LDG.E R18, desc[UR12][R10.64+-0xc] ;  /* 0xfffff40c0a127981 */ /* 0x000ea8000c1e1900 */
[----:B------:R-:W2:Y:S01]  /*3340*/  LDG.E R19, desc[UR12][R12.64+-0xc] ;  /* 0xfffff40c0c137981 */ /* 0x000ea2000c1e1900 */
[----:B----4-:R-:W-:-:S03]  /*3350*/  FFMA R23, R21, R20, R26 ;  /* 0x0000001415177223 */ /* 0x010fc6000000001a */
[----:B------:R-:W4:Y:S04]  /*3360*/  LDG.E R20, desc[UR12][R10.64+-0x8] ;  /* 0xfffff80c0a147981 */ /* 0x000f28000c1e1900 */
[----:B------:R-:W4:Y:S01]  /*3370*/  LDG.E R21, desc[UR12][R12.64+-0x8] ;  /* 0xfffff80c0c157981 */ /* 0x000f22000c1e1900 */
[----:B-----5:R-:W-:-:S03]  /*3380*/  FFMA R26, R22, R17, R23 ;  /* 0x00000011161a7223 */ /* 0x020fc60000000017 */
        /* <DEDUP_REMOVED lines=16> */
[----:B------:R-:W3:Y:S04]  /*3490*/  LDG.E R17, desc[UR12][R10.64+0x10] ;  /* 0x0000100c0a117981 */ /* 0x000ee8000c1e1900 */
[----:B------:R-:W3:Y:S01]  /*34a0*/  LDG.E R16, desc[UR12][R12.64+0x10] ;  /* 0x0000100c0c107981 */ /* 0x000ee2000c1e1900 */
[----:B--2---:R-:W-:-:S03]  /*34b0*/  FFMA R25, R18, R19, R25 ;  /* 0x0000001312197223 */ /* 0x004fc60000000019 */
[----:B------:R-:W2:Y:S04]  /*34c0*/  LDG.E R19, desc[UR12][R10.64+0x14] ;  /* 0x0000140c0a137981 */ /* 0x000ea8000c1e1900 */
[----:B------:R-:W2:Y:S01]  /*34d0*/  LDG.E R18, desc[UR12][R12.64+0x14] ;  /* 0x0000140c0c127981 */ /* 0x000ea2000c1e1900 */
[----:B----4-:R-:W-:-:S03]  /*34e0*/  FFMA R28, R20, R21, R25 ;  /* 0x00000015141c7223 */ /* 0x010fc60000000019 */
[----:B------:R-:W4:Y:S04]  /*34f0*/  LDG.E R21, desc[UR12][R10.64+0x18] ;  /* 0x0000180c0a157981 */ /* 0x000f28000c1e1900 */
[----:B------:R-:W4:Y:S04]  /*3500*/  LDG.E R20, desc[UR12][R12.64+0x18] ;  /* 0x0000180c0c147981 */ /* 0x000f28000c1e1900 */
[----:B------:R-:W4:Y:S01]  /*3510*/  LDG.E R25, desc[UR12][R12.64+0x1c] ;  /* 0x00001c0c0c197981 */ /* 0x000f22000c1e1900 */
[----:B------:R-:W-:Y:S01]  /*3520*/  IADD3 R14, PT, PT, R14, 0x10, RZ ;  /* 0x000000100e0e7810 */ /* 0x000fe20007ffe0ff */
[----:B-----5:R-:W-:-:S03]  /*3530*/  FFMA R23, R23, R22, R28 ;  /* 0x0000001617177223 */ /* 0x020fc6000000001c */
[----:B------:R-:W-:Y:S02]  /*3540*/  ISETP.NE.AND P0, PT, R14, RZ, PT ;  /* 0x000000ff0e00720c */ /* 0x000fe40003f05270 */
[----:B------:R-:W-:Y:S01]  /*3550*/  IADD3 R15, PT, PT, R15, 0x10, RZ ;  /* 0x000000100f0f7810 */ /* 0x000fe20007ffe0ff */
[----:B---3--:R-:W-:-:S04]  /*3560*/  FFMA R17, R16, R17, R23 ;  /* 0x0000001110117223 */ /* 0x008fc80000000017 */
[----:B--2---:R-:W-:Y:S01]  /*3570*/  FFMA R17, R18, R19, R17 ;  /* 0x0000001312117223 */ /* 0x004fe20000000011 */
[----:B------:R-:W-:-:S03]  /*3580*/  IADD3 R18, P1, PT, R10, 0x40, RZ ;  /* 0x000000400a127810 */ /* 0x000fc60007f3e0ff */
[----:B----4-:R-:W-:Y:S01]  /*3590*/  FFMA R20, R20, R21, R17 ;  /* 0x0000001514147223 */ /* 0x010fe20000000011 */
[----:B------:R-:W-:-:S03]  /*35a0*/  IADD3.X R19, PT, PT, RZ, R11, RZ, P1, !PT ;  /* 0x0000000bff137210 */ /* 0x000fc60000ffe4ff */
[----:B------:R-:W-:Y:S01]  /*35b0*/  FFMA R16, R25, R26, R20 ;  /* 0x0000001a19107223 */ /* 0x000fe20000000014 */
[----:B------:R-:W-:Y:S06]  /*35c0*/  @P0 BRA `(.L_x_59) ;  /* 0xfffffffc001c0947 */ /* 0x000fec000383ffff */
.L_x_58:
[----:B------:R-:W-:Y:S05]  /*35d0*/  BSYNC.RECONVERGENT B2 ;  /* 0x0000000000027941 */ /* 0x000fea0003800200 */
.L_x_57:
[----:B0-2-4-:R-:W-:Y:S01]  /*35e0*/  IMAD R13, R5, R7, R4 ;  /* 0x00000007050d7224 */ /* 0x015fe200078e0204 */
[----:B------:R-:W-:Y:S06]  /*35f0*/  @!P2 BRA `(.L_x_56) ;  /* 0x000000040040a947 */ /* 0x000fec0003800000 */
[----:B------:R-:W-:Y:S01]  /*3600*/  ISETP.GE.U32.AND P0, PT, R24, 0x8, PT ;  /* 0x000000081800780c */ /* 0x000fe20003f06070 */
[----:B------:R-:W-:Y:S01]  /*3610*/  BSSY.RECONVERGENT B2, `(.L_x_60) ;  /* 0x0000022000027945 */ /* 0x000fe20003800200 */
[----:B------:R-:W-:-:S04]  /*3620*/  LOP3.LUT R26, R5, 0x7, RZ, 0xc0, !PT ;  /* 0x00000007051a7812 */ /* 0x000fc800078ec0ff */
[----:B------:R-:W-:-:S07]  /*3630*/  ISETP.NE.AND P1, PT, R26, RZ, PT ;  /* 0x000000ff1a00720c */ /* 0x000fce0003f25270 */
[----:B------:R-:W-:Y:S06]  /*3640*/  @!P0 BRA `(.L_x_61) ;  /* 0x0000000000788947 */ /* 0x000fec0003800000 */
[----:B-1----:R-:W0:Y:S01]  /*3650*/  LDC.64 R8, c[0x0][0x390] ;  /* 0x0000e400ff087b82 */ /* 0x002e220000000a00 */
[----:B------:R-:W-:-:S07]  /*3660*/  IMAD.IADD R15, R13, 0x1, R6 ;  /* 0x000000010d0f7824 */ /* 0x000fce00078e0206 */
[----:B------:R-:W1:Y:S01]  /*3670*/  LDC.64 R10, c[0x0][0x3c0] ;  /* 0x0000f000ff0a7b82 */ /* 0x000e620000000a00 */
[----:B0-----:R-:W-:-:S05]  /*3680*/  IMAD.WIDE R8, R15, 0x4, R8 ;  /* 0x000000040f087825 */ /* 0x001fca00078e0208 */
[----:B------:R-:W2:Y:S01]  /*3690*/  LDG.E R29, desc[UR12][R8.64] ;  /* 0x0000000c081d7981 */ /* 0x000ea2000c1e1900 */
[----:B-1----:R-:W-:-:S03]  /*36a0*/  IMAD.WIDE.U32 R10, R6, 0x4, R10 ;  /* 0x00000004060a7825 */ /* 0x002fc600078e000a */
[----:B------:R-:W3:Y:S04]  /*36b0*/  LDG.E R21, desc[UR12][R8.64+0x4] ;  /* 0x0000040c08157981 */ /* 0x000ee8000c1e1900 */
[----:B------:R-:W2:Y:S04]  /*36c0*/  LDG.E R28, desc[UR12][R10.64] ;  /* 0x0000000c0a1c7981 */ /* 0x000ea8000c1e1900 */
[----:B------:R-:W3:Y:S04]  /*36d0*/  LDG.E R22, desc[UR12][R10.64+0x4] ;  /* 0x0000040c0a167981 */ /* 0x000ee8000c1e1900 */
[----:B------:R-:W4:Y:S04]  /*36e0*/  LDG.E R19, desc[UR12][R8.64+0x8] ;  /* 0x0000080c08137981 */ /* 0x000f28000c1e1900 */
[----:B------:R-:W4:Y:S04]  /*36f0*/  LDG.E R20, desc[UR12][R10.64+0x8] ;  /* 0x0000080c0a147981 */ /* 0x000f28000c1e1900 */
[----:B------:R-:W5:Y:S04]  /*3700*/  LDG.E R17, desc[UR12][R8.64+0xc] ;  /* 0x00000c0c08117981 */ /* 0x000f68000c1e1900 */
        /* <DEDUP_REMOVED lines=8> */
[----:B------:R-:W5:Y:S01]  /*3790*/  LDG.E R24, desc[UR12][R10.64+0x1c] ;  /* 0x00001c0c0a187981 */ /* 0x000f62000c1e1900 */
[----:B------:R-:W-:Y:S01]  /*37a0*/  IADD3 R6, PT, PT, R6, 0x8, RZ ;  /* 0x0000000806067810 */ /* 0x000fe20007ffe0ff */
[----:B--2---:R-:W-:-:S04]  /*37b0*/  FFMA R28, R29, R28, R16 ;  /* 0x0000001c1d1c7223 */ /* 0x004fc80000000010 */
[----:B---3--:R-:W-:-:S04]  /*37c0*/  FFMA R22, R21, R22, R28 ;  /* 0x0000001615167223 */ /* 0x008fc8000000001c */
[----:B----4-:R-:W-:-:S04]  /*37d0*/  FFMA R20, R19, R20, R22 ;  /* 0x0000001413147223 */ /* 0x010fc80000000016 */
[----:B-----5:R-:W-:-:S04]  /*37e0*/  FFMA R17, R17, R18, R20 ;  /* 0x0000001211117223 */ /* 0x020fc80000000014 */
[----:B------:R-:W-:-:S04]  /*37f0*/  FFMA R15, R14, R15, R17 ;  /* 0x0000000f0e0f7223 */ /* 0x000fc80000000011 */
[----:B------:R-:W-:-:S04]  /*3800*/  FFMA R15, R12, R27, R15 ;  /* 0x0000001b0c0f7223 */ /* 0x000fc8000000000f */
[----:B------:R-:W-:-:S04]  /*3810*/  FFMA R4, R4, R25, R15 ;  /* 0x0000001904047223 */ /* 0x000fc8000000000f */
[----:B------:R-:W-:-:S07]  /*3820*/  FFMA R16, R23, R24, R4 ;  /* 0x0000001817107223 */ /* 0x000fce0000000004 */
.L_x_61:
[----:B------:R-:W-:Y:S05]  /*3830*/  BSYNC.RECONVERGENT B2 ;  /* 0x0000000000027941 */ /* 0x000fea0003800200 */
.L_x_60:
[----:B------:R-:W-:Y:S05]  /*3840*/  @!P1 BRA `(.L_x_56) ;  /* 0x0000000000ac9947 */ /* 0x000fea0003800000 */
[----:B------:R-:W-:Y:S01]  /*3850*/  ISETP.GE.U32.AND P0, PT, R26, 0x4, PT ;  /* 0x000000041a00780c */ /* 0x000fe20003f06070 */
[----:B------:R-:W-:Y:S01]  /*3860*/  BSSY.RECONVERGENT B2, `(.L_x_62) ;  /* 0x0000016000027945 */ /* 0x000fe20003800200 */
[----:B------:R-:W-:-:S04]  /*3870*/  LOP3.LUT R4, R5, 0x3, RZ, 0xc0, !PT ;  /* 0x0000000305047812 */ /* 0x000fc800078ec0ff */
[----:B------:R-:W-:-:S07]  /*3880*/  ISETP.NE.AND P1, PT, R4, RZ, PT ;  /* 0x000000ff0400720c */ /* 0x000fce0003f25270 */
[----:B------:R-:W-:Y:S06]  /*3890*/  @!P0 BRA `(.L_x_63) ;  /* 0x0000000000488947 */ /* 0x000fec0003800000 */
[----:B-1----:R-:W0:Y:S01]  /*38a0*/  LDC.64 R8, c[0x0][0x390] ;  /* 0x0000e400ff087b82 */ /* 0x002e220000000a00 */
[----:B------:R-:W-:-:S07]  /*38b0*/  IADD3 R13, PT, PT, R13, R6, RZ ;  /* 0x000000060d0d7210 */ /* 0x000fce0007ffe0ff */
        /* <DEDUP_REMOVED lines=10> */
[----:B------:R-:W5:Y:S01]  /*3960*/  LDG.E R20, desc[UR12][R10.64+0xc] ;  /* 0x00000c0c0a147981 */ /* 0x000f62000c1e1900 */
[----:B------:R-:W-:Y:S01]  /*3970*/  IADD3 R6, PT, PT, R6, 0x4, RZ ;  /* 0x0000000406067810 */ /* 0x000fe20007ffe0ff */
[----:B--2---:R-:W-:-:S04]  /*3980*/  FFMA R12, R13, R12, R16 ;  /* 0x0000000c0d0c7223 */ /* 0x004fc80000000010 */
[----:B---3--:R-:W-:-:S04]  /*3990*/  FFMA R12, R15, R14, R12 ;  /* 0x0000000e0f0c7223 */ /* 0x008fc8000000000c */
[----:B----4-:R-:W-:-:S04]  /*39a0*/  FFMA R12, R17, R18, R12 ;  /* 0x00000012110c7223 */ /* 0x010fc8000000000c */
[----:B-----5:R-:W-:-:S07]  /*39b0*/  FFMA R16, R19, R20, R12 ;  /* 0x0000001413107223 */ /* 0x020fce000000000c */
.L_x_63:
[----:B------:R-:W-:Y:S05]  /*39c0*/  BSYNC.RECONVERGENT B2 ;  /* 0x0000000000027941 */ /* 0x000fea0003800200 */
.L_x_62:
[----:B------:R-:W-:Y:S05]  /*39d0*/  @!P1 BRA `(.L_x_56) ;  /* 0x0000000000489947 */ /* 0x000fea0003800000 */
[----:B-1----:R-:W0:Y:S01]  /*39e0*/  LDC.64 R10, c[0x0][0x3c0] ;  /* 0x0000f000ff0a7b82 */ /* 0x002e220000000a00 */
[----:B------:R-:W-:-:S04]  /*39f0*/  IMAD R0, R2, R0, R7 ;  /* 0x0000000002007224 */ /* 0x000fc800078e0207 */
[----:B------:R-:W-:Y:S02]  /*3a00*/  IMAD R13, R0, R5, R6 ;  /* 0x00000005000d7224 */ /* 0x000fe400078e0206 */
[----:B------:R-:W-:Y:S01]  /*3a10*/  IMAD.MOV R0, RZ, RZ, -R4 ;  /* 0x000000ffff007224 */ /* 0x000fe200078e0a04 */
[----:B------:R-:W1:Y:S01]  /*3a20*/  LDC.64 R8, c[0x0][0x390] ;  /* 0x0000e400ff087b82 */ /* 0x000e620000000a00 */
[----:B0-----:R-:W-:-:S07]  /*3a30*/  IMAD.WIDE.U32 R10, R6, 0x4, R10 ;  /* 0x00000004060a7825 */ /* 0x001fce00078e000a */
.L_x_64:
[----:B-1----:R-:W-:Y:S01]  /*3a40*/  IMAD.WIDE R4, R13, 0x4, R8 ;  /* 0x000000040d047825 */ /* 0x002fe200078e0208 */
[----:B------:R-:W-:Y:S02]  /*3a50*/  MOV R6, R10 ;  /* 0x0000000a00067202 */ /* 0x000fe40000000f00 */
[----:B------:R-:W-:-:S03]  /*3a60*/  MOV R7, R11 ;  /* 0x0000000b00077202 */ /* 0x000fc60000000f00 */
[----:B------:R-:W2:Y:S04]  /*3a70*/  LDG.E R5, desc[UR12][R4.64] ;  /* 0x0000000c04057981 */ /* 0x000ea8000c1e1900 */
[----:B------:R-:W2:Y:S01]  /*3a80*/  LDG.E R6, desc[UR12][R6.64] ;  /* 0x0000000c06067981 */ /* 0x000ea2000c1e1900 */
[----:B------:R-:W-:Y:S01]  /*3a90*/  IADD3 R0, PT, PT, R0, 0x1, RZ ;  /* 0x0000000100007810 */ /* 0x000fe20007ffe0ff */
[----:B------:R-:W-:Y:S01]  /*3aa0*/  VIADD R13, R13, 0x1 ;  /* 0x000000010d0d7836 */ /* 0x000fe20000000000 */
[----:B------:R-:W-:Y:S02]  /*3ab0*/  IADD3 R10, P1, PT, R10, 0x4, RZ ;  /* 0x000000040a0a7810 */ /* 0x000fe40007f3e0ff */
[----:B------:R-:W-:Y:S02]  /*3ac0*/  ISETP.NE.AND P0, PT, R0, RZ, PT ;  /* 0x000000ff0000720c */ /* 0x000fe40003f05270 */
[----:B------:R-:W-:Y:S01]  /*3ad0*/  IADD3.X R11, PT, PT, RZ, R11, RZ, P1, !PT ;  /* 0x0000000bff0b7210 */ /* 0x000fe20000ffe4ff */
[----:B--2---:R-:W-:-:S10]  /*3ae0*/  FFMA R16, R5, R6, R16 ;  /* 0x0000000605107223 */ /* 0x004fd40000000010 */
[----:B------:R-:W-:Y:S05]  /*3af0*/  @P0 BRA `(.L_x_64) ;  /* 0xfffffffc00d00947 */ /* 0x000fea000383ffff */
.L_x_56:
[----:B------:R-:W-:Y:S05]  /*3b00*/  BSYNC.RECONVERGENT B1 ;  /* 0x0000000000017941 */ /* 0x000fea0003800200 */
.L_x_55:
[----:B------:R-:W3:Y:S02]  /*3b10*/  LDCU UR4, c[0x0][0x3d8] ;  /* 0x00007b00ff0477ac */ /* 0x000ee40008000800 */
[----:B---3--:R-:W-:-:S05]  /*3b20*/  FADD R6, R16, -UR4 ;  /* 0x8000000410067e21 */ /* 0x008fca0008000000 */
[----:B------:R-:W-:-:S07]  /*3b30*/  FMNMX.NAN R6, RZ, R6, !PT ;  /* 0x00000006ff067209 */ /* 0x000fce0007820000 */
.L_x_52:
[----:B---3--:R-:W-:Y:S05]  /*3b40*/  BSYNC.RECONVERGENT B0 ;  /* 0x0000000000007941 */ /* 0x008fea0003800200 */
.L_x_49:
[----:B------:R-:W-:Y:S05]  /*3b50*/  BRA `(.L_x_48) ;  /* 0x0000003c00e07947 */ /* 0x000fea0003800000 */
.L_x_47:
[----:B------:R-:W3:Y:S01]  /*3b60*/  LDCU UR4, c[0x0][0x398] ;  /* 0x00007300ff0477ac */ /* 0x000ee20008000800 */
[----:B------:R-:W-:Y:S01]  /*3b70*/  BSSY.RECONVERGENT B0, `(.L_x_65) ;  /* 0x00000ce000007945 */ /* 0x000fe20003800200 */
[----:B---3--:R-:W-:-:S04]  /*3b80*/  MOV R5, UR4 ;  /* 0x0000000400057c02 */ /* 0x008fc80008000f00 */
[----:B------:R-:W-:-:S04]  /*3b90*/  ISETP.GE.AND P0, PT, R5, 0x1, PT ;  /* 0x000000010500780c */ /* 0x000fc80003f06270 */
[----:B------:R-:W-:-:S13]  /*3ba0*/  ISETP.LT.OR P0, PT, R7, RZ, !P0 ;  /* 0x000000ff0700720c */ /* 0x000fda0004701670 */
[----:B------:R-:W-:Y:S05]  /*3bb0*/  @P0 BRA `(.L_x_66) ;  /* 0x0000000000800947 */ /* 0x000fea0003800000 */
[----:B------:R-:W-:Y:S01]  /*3bc0*/  HFMA2 R18, -RZ, RZ, 0, 0 ;  /* 0x00000000ff127431 */ /* 0x000fe200000001ff */
[----:B------:R-:W3:Y:S06]  /*3bd0*/  LDCU UR8, c[0x0][0x398] ;  /* 0x00007300ff0877ac */ /* 0x000eec0008000800 */
.L_x_70:
[----:B012-4-:R-:W0:Y:S01]  /*3be0*/  LDC.64 R8, c[0x0][0x390] ;  /* 0x0000e400ff087b82 */ /* 0x017e220000000a00 */
[----:B------:R-:W1:Y:S01]  /*3bf0*/  LDCU UR4, c[0x0][0x398] ;  /* 0x00007300ff0477ac */ /* 0x000e620008000800 */
[----:B------:R-:W-:Y:S01]  /*3c00*/  BSSY.RELIABLE B1, `(.L_x_67) ;  /* 0x0000016000017945 */ /* 0x000fe20003800100 */
[----:B------:R-:W-:-:S05]  /*3c10*/  IMAD.MOV.U32 R7, RZ, RZ, RZ ;  /* 0x000000ffff077224 */ /* 0x000fca00078e00ff */
[----:B------:R-:W2:Y:S08]  /*3c20*/  LDC.64 R10, c[0x0][0x3c8] ;  /* 0x0000f200ff0a7b82 */ /* 0x000eb00000000a00 */
[----:B------:R-:W4:Y:S01]  /*3c30*/  LDC.64 R12, c[0x0][0x3d0] ;  /* 0x0000f400ff0c7b82 */ /* 0x000f220000000a00 */
[----:B-1----:R-:W-:-:S07]  /*3c40*/  IMAD R20, R18, UR4, R4 ;  /* 0x0000000412147c24 */ /* 0x002fce000f8e0204 */
.L_x_69:
[----:B------:R-:W-:Y:S01]  /*3c50*/  IADD3 R15, PT, PT, R20, R7, RZ ;  /* 0x00000007140f7210 */ /* 0x000fe20007ffe0ff */
[----:B----4-:R-:W-:-:S04]  /*3c60*/  IMAD.WIDE.U32 R16, R7, 0x4, R12 ;  /* 0x0000000407107825 */ /* 0x010fc800078e000c */
[----:B0-----:R-:W-:Y:S02]  /*3c70*/  IMAD.WIDE R14, R15, 0x4, R8 ;  /* 0x000000040f0e7825 */ /* 0x001fe400078e0208 */
[----:B------:R-:W4:Y:S04]  /*3c80*/  LDG.E R16, desc[UR12][R16.64] ;  /* 0x0000000c10107981 */ /* 0x000f28000c1e1900 */
[----:B------:R-:W4:Y:S02]  /*3c90*/  LDG.E R5, desc[UR12][R14.64] ;  /* 0x0000000c0e057981 */ /* 0x000f24000c1e1900 */
[----:B----4-:R-:W-:-:S13]  /*3ca0*/  FSETP.GT.AND P0, PT, R5, R16, PT ;  /* 0x000000100500720b */ /* 0x010fda0003f04000 */
[----:B------:R-:W-:Y:S05]  /*3cb0*/  @P0 BREAK.RELIABLE B1 ;  /* 0x0000000000010942 */ /* 0x000fea0003800100 */
[----:B------:R-:W-:Y:S05]  /*3cc0*/  @P0 BRA `(.L_x_68) ;  /* 0x0000000800e00947 */ /* 0x000fea0003800000 */
[----:B--2---:R-:W-:-:S06]  /*3cd0*/  IMAD.WIDE.U32 R14, R7, 0x4, R10 ;  /* 0x00000004070e7825 */ /* 0x004fcc00078e000a */
        /* <DEDUP_REMOVED lines=9> */
.L_x_67:
[----:B------:R-:W0:Y:S02]  /*3d70*/  LDCU UR4, c[0x0][0x3bc] ;  /* 0x00007780ff0477ac */ /* 0x000e240008000800 */
[----:B0-----:R-:W-:-:S05]  /*3d80*/  IMAD.U32 R7, RZ, RZ, UR4 ;  /* 0x00000004ff077e24 */ /* 0x001fca000f8e00ff */
[C---:B------:R-:W-:Y:S02]  /*3d90*/  ISETP.NE.AND P0, PT, R18.reuse, R7, PT ;  /* 0x000000071200720c */ /* 0x040fe40003f05270 */
[----:B------:R-:W-:-:S11]  /*3da0*/  IADD3 R18, PT, PT, R18, 0x1, RZ ;  /* 0x0000000112127810 */ /* 0x000fd60007ffe0ff */
[----:B------:R-:W-:Y:S05]  /*3db0*/  @P0 BRA `(.L_x_70) ;  /* 0xfffffffc00880947 */ /* 0x000fea000383ffff */
.L_x_66:
[----:B------:R-:W-:Y:S01]  /*3dc0*/  ISETP.GE.AND P0, PT, R5, 0x1, PT ;  /* 0x000000010500780c */ /* 0x000fe20003f06270 */
[----:B------:R-:W-:Y:S01]  /*3dd0*/  BSSY.RECONVERGENT B1, `(.L_x_71) ;  /* 0x00000a4000017945 */ /* 0x000fe20003800200 */
[----:B------:R-:W-:-:S11]  /*3de0*/  MOV R16, RZ ;  /* 0x000000ff00107202 */ /* 0x000fd60000000f00 */
[----:B------:R-:W-:Y:S05]  /*3df0*/  @!P0 BRA `(.L_x_72) ;  /* 0x0000000800848947 */ /* 0x000fea0003800000 */
[C---:B------:R-:W-:Y:S01]  /*3e00*/  IADD3 R6, PT, PT, R5.reuse, -0x1, RZ ;  /* 0xffffffff05067810 */ /* 0x040fe20007ffe0ff */
[----:B------:R-:W-:Y:S01]  /*3e10*/  BSSY.RECONVERGENT B2, `(.L_x_73) ;  /* 0x000004d000027945 */ /* 0x000fe20003800200 */
[----:B------:R-:W-:Y:S01]  /*3e20*/  LOP3.LUT R24, R5, 0xf, RZ, 0xc0, !PT ;  /* 0x0000000f05187812 */ /* 0x000fe200078ec0ff */
[----:B------:R-:W-:Y:S01]  /*3e30*/  IMAD.MOV.U32 R16, RZ, RZ, RZ ;  /* 0x000000ffff107224 */ /* 0x000fe200078e00ff */
[----:B------:R-:W-:Y:S01]  /*3e40*/  ISETP.GE.U32.AND P0, PT, R6, 0xf, PT ;  /* 0x0000000f0600780c */ /* 0x000fe20003f06070 */
[----:B------:R-:W-:Y:S01]  /*3e50*/  HFMA2 R6, -RZ, RZ, 0, 0 ;  /* 0x00000000ff067431 */ /* 0x000fe200000001ff */
[----:B------:R-:W-:-:S11]  /*3e60*/  ISETP.NE.AND P2, PT, R24, RZ, PT ;  /* 0x000000ff1800720c */ /* 0x000fd60003f45270 */
        /* <DEDUP_REMOVED lines=14> */
.L_x_75:
        /* <DEDUP_REMOVED lines=57> */
.L_x_74:
[----:B------:R-:W-:Y:S05]  /*42e0*/  BSYNC.RECONVERGENT B2 ;  /* 0x0000000000027941 */ /* 0x000fea0003800200 */
.L_x_73:
        /* <DEDUP_REMOVED lines=37> */
.L_x_77:
[----:B------:R-:W-:Y:S05]  /*4540*/  BSYNC.RECONVERGENT B2 ;  /* 0x0000000000027941 */ /* 0x000fea0003800200 */
.L_x_76:
        /* <DEDUP_REMOVED lines=24> */
.L_x_79:
[----:B------:R-:W-:Y:S05]  /*46d0*/  BSYNC.RECONVERGENT B2 ;  /* 0x0000000000027941 */ /* 0x000fea0003800200 */
.L_x_78:
[----:B------:R-:W-:Y:S05]  /*46e0*/  @!P1 BRA `(.L_x_72) ;  /* 0x0000000000489947 */ /* 0x000fea0003800000 */
[----:B-1----:R-:W0:Y:S01]  /*46f0*/  LDC.64 R10, c[0x0][0x3c0] ;  /* 0x0000f000ff0a7b82 */ /* 0x002e220000000a00 */
[----:B------:R-:W-:-:S04]  /*4700*/  IMAD R0, R2, R0, R7 ;  /* 0x0000000002007224 */ /* 0x000fc800078e0207 */
[----:B------:R-:W-:Y:S02]  /*4710*/  IMAD R13, R0, R5, R6 ;  /* 0x00000005000d7224 */ /* 0x000fe400078e0206 */
[----:B------:R-:W-:Y:S01]  /*4720*/  IMAD.MOV R0, RZ, RZ, -R4 ;  /* 0x000000ffff007224 */ /* 0x000fe200078e0a04 */
[----:B------:R-:W1:Y:S01]  /*4730*/  LDC.64 R8, c[0x0][0x390] ;  /* 0x0000e400ff087b82 */ /* 0x000e620000000a00 */
[----:B0-----:R-:W-:-:S07]  /*4740*/  IMAD.WIDE.U32 R10, R6, 0x4, R10 ;  /* 0x00000004060a7825 */ /* 0x001fce00078e000a */
.L_x_80:
        /* <DEDUP_REMOVED lines=12> */
.L_x_72:
[----:B------:R-:W-:Y:S05]  /*4810*/  BSYNC.RECONVERGENT B1 ;  /* 0x0000000000017941 */ /* 0x000fea0003800200 */
.L_x_71:
[----:B------:R-:W3:Y:S02]  /*4820*/  LDCU UR4, c[0x0][0x3d8] ;  /* 0x00007b00ff0477ac */ /* 0x000ee40008000800 */
[----:B---3--:R-:W-:-:S05]  /*4830*/  FADD R6, R16, -UR4 ;  /* 0x8000000410067e21 */ /* 0x008fca0008000000 */
[----:B------:R-:W-:-:S07]  /*4840*/  FMNMX.NAN R6, RZ, R6, !PT ;  /* 0x00000006ff067209 */ /* 0x000fce0007820000 */
.L_x_68:
[----:B---3--:R-:W-:Y:S05]  /*4850*/  BSYNC.RECONVERGENT B0 ;  /* 0x0000000000007941 */ /* 0x008fea0003800200 */
.L_x_65:
[----:B------:R-:W-:Y:S05]  /*4860*/  BRA `(.L_x_48) ;  /* 0x00000030009c7947 */ /* 0x000fea0003800000 */
.L_x_46:
[----:B------:R-:W-:Y:S01]  /*4870*/  ISETP.GE.AND P0, PT, R7, RZ, PT ;  /* 0x000000ff0700720c */ /* 0x000fe20003f06270 */
[----:B-1----:R-:W-:-:S12]  /*4880*/  HFMA2 R10, -RZ, RZ, 0, 0 ;  /* 0x00000000ff0a7431 */ /* 0x002fd800000001ff */
[----:B------:R-:W-:Y:S05]  /*4890*/  @!P0 BRA `(.L_x_81) ;  /* 0x00000008000c8947 */ /* 0x000fea0003800000 */
[----:B------:R-:W-:Y:S01]  /*48a0*/  ISETP.GE.U32.AND P0, PT, R7, 0xf, PT ;  /* 0x0000000f0700780c */ /* 0x000fe20003f06070 */
[----:B------:R-:W-:Y:S01]  /*48b0*/  IMAD.MOV.U32 R6, RZ, RZ, RZ ;  /* 0x000000ffff067224 */ /* 0x000fe200078e00ff */
[----:B------:R-:W-:Y:S02]  /*48c0*/  LOP3.LUT R5, R0, 0xf, RZ, 0xc0, !PT ;  /* 0x0000000f00057812 */ /* 0x000fe400078ec0ff */
[----:B------:R-:W-:Y:S02]  /*48d0*/  MOV R10, RZ ;  /* 0x000000ff000a7202 */ /* 0x000fe40000000f00 */
[----:B------:R-:W-:-:S07]  /*48e0*/  ISETP.NE.AND P1, PT, R5, RZ, PT ;  /* 0x000000ff0500720c */ /* 0x000fce0003f25270 */
[----:B------:R-:W-:Y:S06]  /*48f0*/  @!P0 BRA `(.L_x_82) ;  /* 0x0000000000e88947 */ /* 0x000fec0003800000 */
[----:B------:R-:W-:Y:S02]  /*4900*/  LOP3.LUT R6, R0, 0xfffffff0, RZ, 0xc0, !PT ;  /* 0xfffffff000067812 */ /* 0x000fe400078ec0ff */
[----:B------:R-:W-:Y:S02]  /*4910*/  MOV R10, RZ ;  /* 0x000000ff000a7202 */ /* 0x000fe40000000f00 */
[----:B0-2-4-:R-:W-:Y:S02]  /*4920*/  MOV R8, R4 ;  /* 0x0000000400087202 */ /* 0x015fe40000000f00 */
[----:B------:R-:W-:-:S07]  /*4930*/  IADD3 R11, PT, PT, -R6, RZ, RZ ;  /* 0x000000ff060b7210 */ /* 0x000fce0007ffe1ff */
.L_x_83:
[----:B------:R-:W0:Y:S08]  /*4940*/  LDC.64 R28, c[0x0][0x390] ;  /* 0x0000e400ff1c7b82 */ /* 0x000e300000000a00 */
[----:B------:R-:W1:Y:S01]  /*4950*/  LDC R9, c[0x0][0x398] ;  /* 0x0000e600ff097b82 */ /* 0x000e620000000800 */
[----:B0-----:R-:W-:-:S05]  /*4960*/  IMAD.WIDE R28, R8, 0x4, R28 ;  /* 0x00000004081c7825 */ /* 0x001fca00078e021c */
[----:B------:R-:W2:Y:S01]  /*4970*/  LDG.E R26, desc[UR12][R28.64] ;  /* 0x0000000c1c1a7981 */ /* 0x000ea2000c1e1900 */
[----:B-1----:R-:W-:-:S05]  /*4980*/  IMAD.WIDE R18, R9, 0x4, R28 ;  /* 0x0000000409127825 */ /* 0x002fca00078e021c */
[----:B------:R0:W3:Y:S01]  /*4990*/  LDG.E R7, desc[UR12][R18.64] ;  /* 0x0000000c12077981 */ /* 0x0000e2000c1e1900 */
[----:B------:R-:W-:-:S05]  /*49a0*/  IMAD.WIDE R22, R9, 0x4, R18 ;  /* 0x0000000409167825 */ /* 0x000fca00078e0212 */
[----:B------:R-:W4:Y:S01]  /*49b0*/  LDG.E R25, desc[UR12][R22.64] ;  /* 0x0000000c16197981 */ /* 0x000f22000c1e1900 */
[----:B------:R-:W-:-:S05]  /*49c0*/  IMAD.WIDE R16, R9, 0x4, R22 ;  /* 0x0000000409107825 */ /* 0x000fca00078e0216 */
[----:B------:R1:W5:Y:S01]  /*49d0*/  LDG.E R24, desc[UR12][R16.64] ;  /* 0x0000000c10187981 */ /* 0x000362000c1e1900 */
[----:B------:R-:W-:-:S05]  /*49e0*/  IMAD.WIDE R20, R9, 0x4, R16 ;  /* 0x0000000409147825 */ /* 0x000fca00078e0210 */
[----:B------:R-:W5:Y:S01]  /*49f0*/  LDG.E R23, desc[UR12][R20.64] ;  /* 0x0000000c14177981 */ /* 0x000f62000c1e1900 */
[----:B------:R-:W-:-:S05]  /*4a00*/  IMAD.WIDE R14, R9, 0x4, R20 ;  /* 0x00000004090e7825 */ /* 0x000fca00078e0214 */
[----:B------:R1:W5:Y:S01]  /*4a10*/  LDG.E R22, desc[UR12][R14.64] ;  /* 0x0000000c0e167981 */ /* 0x000362000c1e1900 */
[----:B------:R-:W-:-:S05]  /*4a20*/  IMAD.WIDE R12, R9, 0x4, R14 ;  /* 0x00000004090c7825 */ /* 0x000fca00078e020e */
[----:B------:R1:W5:Y:S01]  /*4a30*/  LDG.E R21, desc[UR12][R12.64] ;  /* 0x0000000c0c157981 */ /* 0x000362000c1e1900 */
[----:B0-----:R-:W-:-:S05]  /*4a40*/  IMAD.WIDE R18, R9, 0x4, R12 ;  /* 0x0000000409127825 */ /* 0x001fca00078e020c */
[----:B------:R-:W5:Y:S01]  /*4a50*/  LDG.E R20, desc[UR12][R18.64] ;  /* 0x0000000c12147981 */ /* 0x000f62000c1e1900 */
[----:B-1----:R-:W-:-:S04]  /*4a60*/  IMAD.WIDE R16, R9, 0x4, R18 ;  /* 0x0000000409107825 */ /* 0x002fc800078e0212 */
[C---:B------:R-:W-:Y:S01]  /*4a70*/  IMAD.WIDE R14, R9.reuse, 0x4, R16 ;  /* 0x00000004090e7825 */ /* 0x040fe200078e0210 */
[----:B------:R0:W5:Y:S03]  /*4a80*/  LDG.E R19, desc[UR12][R16.64] ;  /* 0x0000000c10137981 */ /* 0x000166000c1e1900 */
[C---:B------:R-:W-:Y:S01]  /*4a90*/  IMAD.WIDE R12, R9.reuse, 0x4, R14 ;  /* 0x00000004090c7825 */ /* 0x040fe200078e020e */
[----:B------:R1:W5:Y:S03]  /*4aa0*/  LDG.E R18, desc[UR12][R14.64] ;  /* 0x0000000c0e127981 */ /* 0x000366000c1e1900 */
[C---:B0-----:R-:W-:Y:S02]  /*4ab0*/  IMAD.WIDE R16, R9.reuse, 0x4, R12 ;  /* 0x0000000409107825 */ /* 0x041fe400078e020c */
[----:B------:R-:W5:Y:S02]  /*4ac0*/  LDG.E R13, desc[UR12][R12.64] ;  /* 0x0000000c0c0d7981 */ /* 0x000f64000c1e1900 */
[----:B-1----:R-:W-:-:S02]  /*4ad0*/  IMAD.WIDE R14, R9, 0x4, R16 ;  /* 0x00000004090e7825 */ /* 0x002fc400078e0210 */
[----:B------:R0:W5:Y:S02]  /*4ae0*/  LDG.E R12, desc[UR12][R16.64] ;  /* 0x0000000c100c7981 */ /* 0x000164000c1e1900 */
[C---:B0-----:R-:W-:Y:S02]  /*4af0*/  IMAD.WIDE R16, R9.reuse, 0x4, R14 ;  /* 0x0000000409107825 */ /* 0x041fe400078e020e */
[----:B------:R-:W5:Y:S04]  /*4b00*/  LDG.E R15, desc[UR12][R14.64] ;  /* 0x0000000c0e0f7981 */ /* 0x000f68000c1e1900 */
[----:B------:R0:W5:Y:S02]  /*4b10*/  LDG.E R14, desc[UR12][R16.64] ;  /* 0x0000000c100e7981 */ /* 0x000164000c1e1900 */
[----:B0-----:R-:W-:-:S04]  /*4b20*/  IMAD.WIDE R16, R9, 0x4, R16 ;  /* 0x0000000409107825 */ /* 0x001fc800078e0210 */
[----:B--2---:R-:W-:Y:S02]  /*4b30*/  FADD R28, R26, R10 ;  /* 0x0000000a1a1c7221 */ /* 0x004fe40000000000 */
[----:B------:R0:W2:Y:S02]  /*4b40*/  LDG.E R10, desc[UR12][R16.64] ;  /* 0x0000000c100a7981 */ /* 0x0000a4000c1e1900 */
[----:B0-----:R-:W-:-:S05]  /*4b50*/  IMAD.WIDE R16, R9, 0x4, R16 ;  /* 0x0000000409107825 */ /* 0x001fca00078e0210 */
[----:B------:R-:W2:Y:S01]  /*4b60*/  LDG.E R26, desc[UR12][R16.64] ;  /* 0x0000000c101a7981 */ /* 0x000ea2000c1e1900 */
[----:B---3--:R-:W-:-:S04]  /*4b70*/  FADD R28, R28, R7 ;  /* 0x000000071c1c7221 */ /* 0x008fc80000000000 */
[----:B----4-:R-:W-:-:S04]  /*4b80*/  FADD R25, R28, R25 ;  /* 0x000000191c197221 */ /* 0x010fc80000000000 */
[----:B-----5:R-:W-:-:S04]  /*4b90*/  FADD R24, R25, R24 ;  /* 0x0000001819187221 */ /* 0x020fc80000000000 */
[----:B------:R-:W-:-:S04]  /*4ba0*/  FADD R23, R24, R23 ;  /* 0x0000001718177221 */ /* 0x000fc80000000000 */
[----:B------:R-:W-:-:S04]  /*4bb0*/  FADD R22, R23, R22 ;  /* 0x0000001617167221 */ /* 0x000fc80000000000 */
[----:B------:R-:W-:-:S04]  /*4bc0*/  FADD R21, R22, R21 ;  /* 0x0000001516157221 */ /* 0x000fc80000000000 */
[----:B------:R-:W-:Y:S01]  /*4bd0*/  FADD R20, R21, R20 ;  /* 0x0000001415147221 */ /* 0x000fe20000000000 */
[----:B------:R-:W-:-:S03]  /*4be0*/  VIADD R11, R11, 0x10 ;  /* 0x000000100b0b7836 */ /* 0x000fc60000000000 */
[----:B------:R-:W-:-:S04]  /*4bf0*/  FADD R19, R20, R19 ;  /* 0x0000001314137221 */ /* 0x000fc80000000000 */
[----:B------:R-:W-:Y:S01]  /*4c00*/  FADD R18, R19, R18 ;  /* 0x0000001213127221 */ /* 0x000fe20000000000 */
[----:B------:R-:W-:-:S03]  /*4c10*/  ISETP.NE.AND P0, PT, R11, RZ, PT ;  /* 0x000000ff0b00720c */ /* 0x000fc60003f05270 */
[----:B------:R-:W-:-:S04]  /*4c20*/  FADD R13, R18, R13 ;  /* 0x0000000d120d7221 */ /* 0x000fc80000000000 */
[----:B------:R-:W-:-:S04]  /*4c30*/  FADD R12, R13, R12 ;  /* 0x0000000c0d0c7221 */ /* 0x000fc80000000000 */
[----:B------:R-:W-:Y:S01]  /*4c40*/  FADD R15, R12, R15 ;  /* 0x0000000f0c0f7221 */ /* 0x000fe20000000000 */
[----:B------:R-:W-:-:S03]  /*4c50*/  LEA R8, R9, R8, 0x4 ;  /* 0x0000000809087211 */ /* 0x000fc600078e20ff */
[----:B------:R-:W-:-:S04]  /*4c60*/  FADD R15, R15, R14 ;  /* 0x0000000e0f0f7221 */ /* 0x000fc80000000000 */
[----:B--2---:R-:W-:-:S04]  /*4c70*/  FADD R15, R15, R10 ;  /* 0x0000000a0f0f7221 */ /* 0x004fc80000000000 */
[----:B------:R-:W-:Y:S01]  /*4c80*/  FADD R10, R15, R26 ;  /* 0x0000001a0f0a7221 */ /* 0x000fe20000000000 */
[----:B------:R-:W-:Y:S06]  /*4c90*/  @P0 BRA `(.L_x_83) ;  /* 0xfffffffc00280947 */ /* 0x000fec000383ffff */
.L_x_82:
[----:B------:R-:W-:Y:S05]  /*4ca0*/  @!P1 BRA `(.L_x_81) ;  /* 0x0000000400089947 */ /* 0x000fea0003800000 */
[----:B------:R-:W-:Y:S02]  /*4cb0*/  ISETP.GE.U32.AND P0, PT, R5, 0x8, PT ;  /* 0x000000080500780c */ /* 0x000fe40003f06070 */
[----:B0-2-4-:R-:W-:-:S04]  /*4cc0*/  LOP3.LUT R11, R0, 0x7, RZ, 0xc0, !PT ;  /* 0x00000007000b7812 */ /* 0x015fc800078ec0ff */
[----:B------:R-:W-:-:S07]  /*4cd0*/  ISETP.NE.AND P1, PT, R11, RZ, PT ;  /* 0x000000ff0b00720c */ /* 0x000fce0003f25270 */
[----:B------:R-:W-:Y:S06]  /*4ce0*/  @!P0 BRA `(.L_x_84) ;  /* 0x0000000000708947 */ /* 0x000fec0003800000 */
[----:B------:R-:W0:Y:S08]  /*4cf0*/  LDC R5, c[0x0][0x398] ;  /* 0x0000e600ff057b82 */ /* 0x000e300000000800 */
[----:B------:R-:W1:Y:S01]  /*4d00*/  LDC.64 R22, c[0x0][0x390] ;  /* 0x0000e400ff167b82 */ /* 0x000e620000000a00 */
[----:B0-----:R-:W-:-:S04]  /*4d10*/  IMAD R7, R6, R5, R4 ;  /* 0x0000000506077224 */ /* 0x001fc800078e0204 */
[----:B-1----:R-:W-:-:S05]  /*4d20*/  IMAD.WIDE R22, R7, 0x4, R22 ;  /* 0x0000000407167825 */ /* 0x002fca00078e0216 */
[----:B------:R-:W2:Y:S01]  /*4d30*/  LDG.E R7, desc[UR12][R22.64] ;  /* 0x0000000c16077981 */ /* 0x000ea2000c1e1900 */
[----:B------:R-:W-:-:S04]  /*4d40*/  IMAD.WIDE R24, R5, 0x4, R22 ;  /* 0x0000000405187825 */ /* 0x000fc800078e0216 */
[C---:B------:R-:W-:Y:S02]  /*4d50*/  IMAD.WIDE R12, R5.reuse, 0x4, R24 ;  /* 0x00000004050c7825 */ /* 0x040fe400078e0218 */
[----:B------:R-:W3:Y:S02]  /*4d60*/  LDG.E R24, desc[UR12][R24.64] ;  /* 0x0000000c18187981 */ /* 0x000ee4000c1e1900 */
[C---:B------:R-:W-:Y:S02]  /*4d70*/  IMAD.WIDE R8, R5.reuse, 0x4, R12 ;  /* 0x0000000405087825 */ /* 0x040fe400078e020c */
[----:B------:R-:W4:Y:S02]  /*4d80*/  LDG.E R12, desc[UR12][R12.64] ;  /* 0x0000000c0c0c7981 */ /* 0x000f24000c1e1900 */
[C---:B------:R-:W-:Y:S02]  /*4d90*/  IMAD.WIDE R14, R5.reuse, 0x4, R8 ;  /* 0x00000004050e7825 */ /* 0x040fe400078e0208 */
[----:B------:R-:W5:Y:S02]  /*4da0*/  LDG.E R8, desc[UR12][R8.64] ;  /* 0x0000000c08087981 */ /* 0x000f64000c1e1900 */
[----:B------:R-:W-:-:S02]  /*4db0*/  IMAD.WIDE R16, R5, 0x4, R14 ;  /* 0x0000000405107825 */ /* 0x000fc400078e020e */
[----:B------:R-:W5:Y:S02]  /*4dc0*/  LDG.E R14, desc[UR12][R14.64] ;  /* 0x0000000c0e0e7981 */ /* 0x000f64000c1e1900 */
[C---:B------:R-:W-:Y:S02]  /*4dd0*/  IMAD.WIDE R18, R5.reuse, 0x4, R16 ;  /* 0x0000000405127825 */ /* 0x040fe400078e0210 */
[----:B------:R-:W5:Y:S02]  /*4de0*/  LDG.E R16, desc[UR12][R16.64] ;  /* 0x0000000c10107981 */ /* 0x000f64000c1e1900 */
[----:B------:R-:W-:Y:S02]  /*4df0*/  IMAD.WIDE R20, R5, 0x4, R18 ;  /* 0x0000000405147825 */ /* 0x000fe400078e0212 */
[----:B------:R-:W5:Y:S04]  /*4e00*/  LDG.E R18, desc[UR12][R18.64] ;  /* 0x0000000c12127981 */ /* 0x000f68000c1e1900 */
[----:B------:R-:W5:Y:S01]  /*4e10*/  LDG.E R20, desc[UR12][R20.64] ;  /* 0x0000000c14147981 */ /* 0x000f62000c1e1900 */
[----:B------:R-:W-:Y:S01]  /*4e20*/  IADD3 R6, PT, PT, R6, 0x8, RZ ;  /* 0x0000000806067810 */ /* 0x000fe20007ffe0ff */
[----:B--2---:R-:W-:-:S04]  /*4e30*/  FADD R7, R10, R7 ;  /* 0x000000070a077221 */ /* 0x004fc80000000000 */
[----:B---3--:R-:W-:-:S04]  /*4e40*/  FADD R7, R7, R24 ;  /* 0x0000001807077221 */ /* 0x008fc80000000000 */
[----:B----4-:R-:W-:-:S04]  /*4e50*/  FADD R7, R7, R12 ;  /* 0x0000000c07077221 */ /* 0x010fc80000000000 */
[----:B-----5:R-:W-:-:S04]  /*4e60*/  FADD R7, R7, R8 ;  /* 0x0000000807077221 */ /* 0x020fc80000000000 */
[----:B------:R-:W-:-:S04]  /*4e70*/  FADD R7, R7, R14 ;  /* 0x0000000e07077221 */ /* 0x000fc80000000000 */
[----:B------:R-:W-:-:S04]  /*4e80*/  FADD R7, R7, R16 ;  /* 0x0000001007077221 */ /* 0x000fc80000000000 */
[----:B------:R-:W-:-:S04]  /*4e90*/  FADD R7, R7, R18 ;  /* 0x0000001207077221 */ /* 0x000fc80000000000 */
[----:B------:R-:W-:-:S07]  /*4ea0*/  FADD R10, R7, R20 ;  /* 0x00000014070a7221 */ /* 0x000fce0000000000 */
.L_x_84:
[----:B------:R-:W-:Y:S05]  /*4eb0*/  @!P1 BRA `(.L_x_81) ;  /* 0x0000000000849947 */ /* 0x000fea0003800000 */
[----:B------:R-:W-:Y:S02]  /*4ec0*/  ISETP.GE.U32.AND P0, PT, R11, 0x4, PT ;  /* 0x000000040b00780c */ /* 0x000fe40003f06070 */
[----:B------:R-:W-:-:S04]  /*4ed0*/  LOP3.LUT R5, R0, 0x3, RZ, 0xc0, !PT ;  /* 0x0000000300057812 */ /* 0x000fc800078ec0ff */
[----:B------:R-:W-:-:S07]  /*4ee0*/  ISETP.NE.AND P1, PT, R5, RZ, PT ;  /* 0x000000ff0500720c */ /* 0x000fce0003f25270 */
[----:B------:R-:W-:Y:S06]  /*4ef0*/  @!P0 BRA `(.L_x_85) ;  /* 0x0000000000408947 */ /* 0x000fec0003800000 */
[----:B------:R-:W0:Y:S08]  /*4f00*/  LDC R17, c[0x0][0x398] ;  /* 0x0000e600ff117b82 */ /* 0x000e300000000800 */
[----:B------:R-:W1:Y:S01]  /*4f10*/  LDC.64 R8, c[0x0][0x390] ;  /* 0x0000e400ff087b82 */ /* 0x000e620000000a00 */
[----:B0-----:R-:W-:-:S04]  /*4f20*/  IMAD R7, R6, R17, R4 ;  /* 0x0000001106077224 */ /* 0x001fc800078e0204 */
[----:B-1----:R-:W-:-:S04]  /*4f30*/  IMAD.WIDE R8, R7, 0x4, R8 ;  /* 0x0000000407087825 */ /* 0x002fc800078e0208 */
[C---:B------:R-:W-:Y:S02]  /*4f40*/  IMAD.WIDE R12, R17.reuse, 0x4, R8 ;  /* 0x00000004110c7825 */ /* 0x040fe400078e0208 */
[----:B------:R-:W2:Y:S02]  /*4f50*/  LDG.E R9, desc[UR12][R8.64] ;  /* 0x0000000c08097981 */ /* 0x000ea4000c1e1900 */
[C---:B------:R-:W-:Y:S02]  /*4f60*/  IMAD.WIDE R14, R17.reuse, 0x4, R12 ;  /* 0x00000004110e7825 */ /* 0x040fe400078e020c */
[----:B------:R-:W3:Y:S02]  /*4f70*/  LDG.E R13, desc[UR12][R12.64] ;  /* 0x0000000c0c0d7981 */ /* 0x000ee4000c1e1900 */
[----:B------:R-:W-:Y:S02]  /*4f80*/  IMAD.WIDE R16, R17, 0x4, R14 ;  /* 0x0000000411107825 */ /* 0x000fe400078e020e */
[----:B------:R-:W4:Y:S04]  /*4f90*/  LDG.E R15, desc[UR12][R14.64] ;  /* 0x0000000c0e0f7981 */ /* 0x000f28000c1e1900 */
[----:B------:R-:W5:Y:S01]  /*4fa0*/  LDG.E R17, desc[UR12][R16.64] ;  /* 0x0000000c10117981 */ /* 0x000f62000c1e1900 */
[----:B------:R-:W-:Y:S01]  /*4fb0*/  IADD3 R6, PT, PT, R6, 0x4, RZ ;  /* 0x0000000406067810 */ /* 0x000fe20007ffe0ff */
[----:B--2---:R-:W-:-:S04]  /*4fc0*/  FADD R10, R10, R9 ;  /* 0x000000090a0a7221 */ /* 0x004fc80000000000 */
[----:B---3--:R-:W-:-:S04]  /*4fd0*/  FADD R10, R10, R13 ;  /* 0x0000000d0a0a7221 */ /* 0x008fc80000000000 */
[----:B----4-:R-:W-:-:S04]  /*4fe0*/  FADD R10, R10, R15 ;  /* 0x0000000f0a0a7221 */ /* 0x010fc80000000000 */
[----:B-----5:R-:W-:-:S07]  /*4ff0*/  FADD R10, R10, R17 ;  /* 0x000000110a0a7221 */ /* 0x020fce0000000000 */
.L_x_85:
[----:B------:R-:W-:Y:S05]  /*5000*/  @!P1 BRA `(.L_x_81) ;  /* 0x0000000000309947 */ /* 0x000fea0003800000 */
[----:B------:R-:W0:Y:S01]  /*5010*/  LDC.64 R8, c[0x0][0x390] ;  /* 0x0000e400ff087b82 */ /* 0x000e220000000a00 */
[----:B------:R-:W1:Y:S01]  /*5020*/  LDCU UR4, c[0x0][0x398] ;  /* 0x00007300ff0477ac */ /* 0x000e620008000800 */
[----:B------:R-:W-:Y:S02]  /*5030*/  IMAD R6, R2, R0, R6 ;  /* 0x0000000002067224 */ /* 0x000fe400078e0206 */
[----:B------:R-:W-:Y:S02]  /*5040*/  IMAD.MOV R11, RZ, RZ, -R5 ;  /* 0x000000ffff0b7224 */ /* 0x000fe400078e0a05 */
[----:B-1----:R-:W-:-:S07]  /*5050*/  IMAD R7, R6, UR4, RZ ;  /* 0x0000000406077c24 */ /* 0x002fce000f8e02ff */
.L_x_86:
[----:B0-----:R-:W-:-:S06]  /*5060*/  IMAD.WIDE R4, R7, 0x4, R8 ;  /* 0x0000000407047825 */ /* 0x001fcc00078e0208 */
[----:B------:R-:W2:Y:S01]  /*5070*/  LDG.E R5, desc[UR12][R4.64] ;  /* 0x0000000c04057981 */ /* 0x000ea2000c1e1900 */
[----:B------:R-:W-:Y:S02]  /*5080*/  IADD3 R11, PT, PT, R11, 0x1, RZ ;  /* 0x000000010b0b7810 */ /* 0x000fe40007ffe0ff */
[----:B------:R-:W-:Y:S02]  /*5090*/  IADD3 R7, PT, PT, R7, UR4, RZ ;  /* 0x0000000407077c10 */ /* 0x000fe4000fffe0ff */
[----:B------:R-:W-:Y:S01]  /*50a0*/  ISETP.NE.AND P0, PT, R11, RZ, PT ;  /* 0x000000ff0b00720c */ /* 0x000fe20003f05270 */
[----:B--2---:R-:W-:-:S12]  /*50b0*/  FADD R10, R5, R10 ;  /* 0x0000000a050a7221 */ /* 0x004fd80000000000 */
[----:B------:R-:W-:Y:S05]  /*50c0*/  @P0 BRA `(.L_x_86) ;  /* 0xfffffffc00e40947 */ /* 0x000fea000383ffff */
.L_x_81:
[----:B------:R-:W-:Y:S01]  /*50d0*/  I2FP.F32.S32 R23, R0 ;  /* 0x0000000000177245 */ /* 0x000fe20000201400 */
[----:B------:R-:W-:Y:S03]  /*50e0*/  BSSY.RECONVERGENT B0, `(.L_x_87) ;  /* 0x000000d000007945 */ /* 0x000fe60003800200 */
[----:B------:R-:W1:Y:S08]  /*50f0*/  MUFU.RCP R0, R23 ;  /* 0x0000001700007308 */ /* 0x000e700000001000 */
[----:B------:R-:W3:Y:S01]  /*5100*/  FCHK P0, R10, R23 ;  /* 0x000000170a007302 */ /* 0x000ee20000000000 */
[----:B-1----:R-:W-:-:S04]  /*5110*/  FFMA R5, -R23, R0, 1 ;  /* 0x3f80000017057423 */ /* 0x002fc80000000100 */
[----:B------:R-:W-:-:S04]  /*5120*/  FFMA R5, R0, R5, R0 ;  /* 0x0000000500057223 */ /* 0x000fc80000000000 */
[----:B------:R-:W-:-:S04]  /*5130*/  FFMA R0, R5, R10, RZ ;  /* 0x0000000a05007223 */ /* 0x000fc800000000ff */
[----:B------:R-:W-:-:S04]  /*5140*/  FFMA R7, -R23, R0, R10 ;  /* 0x0000000017077223 */ /* 0x000fc8000000010a */
[----:B------:R-:W-:Y:S01]  /*5150*/  FFMA R0, R5, R7, R0 ;  /* 0x0000000705007223 */ /* 0x000fe20000000000 */
[----:B---3--:R-:W-:Y:S06]  /*5160*/  @!P0 BRA `(.L_x_88) ;  /* 0x0000000000108947 */ /* 0x008fec0003800000 */
[----:B------:R-:W-:Y:S02]  /*5170*/  MOV R0, R10 ;  /* 0x0000000a00007202 */ /* 0x000fe40000000f00 */
[----:B0-2-4-:R-:W-:-:S07]  /*5180*/  MOV R8, 0x51a0 ;  /* 0x000051a000087802 */ /* 0x015fce0000000f00 */
[----:B------:R-:W-:Y:S05]  /*5190*/  CALL.REL.NOINC `($__internal_1_$__cuda_sm3x_div_rn_noftz_f32_slowpath) ;  /* 0x0000002800d47944 */ /* 0x000fea0003c00000 */
[----:B------:R-:W-:-:S07]  /*51a0*/  IMAD.MOV.U32 R0, RZ, RZ, R7 ;  /* 0x000000ffff007224 */ /* 0x000fce00078e0007 */
.L_x_88:
[----:B------:R-:W-:Y:S05]  /*51b0*/  BSYNC.RECONVERGENT B0 ;  /* 0x0000000000007941 */ /* 0x000fea0003800200 */
.L_x_87:
[----:B------:R-:W1:Y:S02]  /*51c0*/  LDCU UR4, c[0x0][0x3d8] ;  /* 0x00007b00ff0477ac */ /* 0x000e640008000800 */
[C---:B-1----:R-:W-:Y:S01]  /*51d0*/  FSETP.GEU.AND P0, PT, R0.reuse, UR4, PT ;  /* 0x0000000400007c0b */ /* 0x042fe2000bf0e000 */
[----:B------:R-:W-:-:S05]  /*51e0*/  FADD R0, R0, -UR4 ;  /* 0x8000000400007e21 */ /* 0x000fca0008000000 */
[----:B------:R-:W-:Y:S01]  /*51f0*/  FSEL R6, R0, RZ, P0 ;  /* 0x000000ff00067208 */ /* 0x000fe20000000000 */
[----:B------:R-:W-:Y:S06]  /*5200*/  BRA `(.L_x_48) ;  /* 0x0000002800347947 */ /* 0x000fec0003800000 */
.L_x_45:
[----:B------:R-:W-:Y:S01]  /*5210*/  UISETP.NE.AND UP0, UPT, UR4, 0x4, UPT ;  /* 0x000000040400788c */ /* 0x000fe2000bf05270 */
[----:B------:R-:W-:Y:S08]  /*5220*/  BSSY.RECONVERGENT B0, `(.L_x_48) ;  /* 0x000028b000007945 */ /* 0x000ff00003800200 */
[----:B------:R-:W-:Y:S05]  /*5230*/  BRA.U !UP0, `(.L_x_89) ;  /* 0x0000001d08047547 */ /* 0x000fea000b800000 */
[----:B------:R-:W-:-:S09]  /*5240*/  UISETP.NE.AND UP0, UPT, UR4, 0x5, UPT ;  /* 0x000000050400788c */ /* 0x000fd2000bf05270 */
[----:B------:R-:W-:Y:S05]  /*5250*/  BRA.U !UP0, `(.L_x_90) ;  /* 0x0000001108747547 */ /* 0x000fea000b800000 */
[----:B------:R-:W-:-:S09]  /*5260*/  UISETP.NE.AND UP0, UPT, UR4, 0x6, UPT ;  /* 0x000000060400788c */ /* 0x000fd2000bf05270 */
[----:B------:R-:W-:Y:S05]  /*5270*/  BRA.U UP0, `(.L_x_91) ;  /* 0x0000002900147547 */ /* 0x000fea000b800000 */
[----:B------:R-:W-:Y:S01]  /*5280*/  ISETP.GE.AND P0, PT, R7, 0x1, PT ;  /* 0x000000010700780c */ /* 0x000fe20003f06270 */
[----:B------:R-:W-:-:S12]  /*5290*/  HFMA2 R5, -RZ, RZ, 0, 0 ;  /* 0x00000000ff057431 */ /* 0x000fd800000001ff */
[----:B------:R-:W-:Y:S05]  /*52a0*/  @!P0 BRA `(.L_x_92) ;  /* 0x0000000c00fc8947 */ /* 0x000fea0003800000 */
[----:B------:R-:W3:Y:S02]  /*52b0*/  LDCU UR4, c[0x0][0x398] ;  /* 0x00007300ff0477ac */ /* 0x000ee40008000800 */
[----:B---3--:R-:W-:-:S09]  /*52c0*/  UISETP.GE.AND UP0, UPT, UR4, 0x1, UPT ;  /* 0x000000010400788c */ /* 0x008fd2000bf06270 */
[----:B------:R-:W-:Y:S05]  /*52d0*/  BRA.U !UP0, `(.L_x_93) ;  /* 0x0000000908b87547 */ /* 0x000fea000b800000 */
[----:B------:R-:W3:Y:S01]  /*52e0*/  LDCU.64 UR6, c[0x0][0x390] ;  /* 0x00007200ff0677ac */ /* 0x000ee20008000a00 */
[----:B------:R-:W-:Y:S02]  /*52f0*/  IMAD R6, R2, R0, RZ ;  /* 0x0000000002067224 */ /* 0x000fe400078e02ff */
[----:B------:R-:W-:Y:S01]  /*5300*/  HFMA2 R0, -RZ, RZ, 0, 0 ;  /* 0x00000000ff007431 */ /* 0x000fe200000001ff */
[----:B------:R-:W-:Y:S01]  /*5310*/  MOV R23, RZ ;  /* 0x000000ff00177202 */ /* 0x000fe20000000f00 */
[----:B------:R-:W5:Y:S01]  /*5320*/  LDCU.64 UR8, c[0x0][0x3c0] ;  /* 0x00007800ff0877ac */ /* 0x000f620008000a00 */
[----:B------:R-:W-:Y:S01]  /*5330*/  IMAD.MOV.U32 R5, RZ, RZ, RZ ;  /* 0x000000ffff057224 */ /* 0x000fe200078e00ff */
[----:B012-4-:R-:W-:Y:S01]  /*5340*/  IADD3 R9, PT, PT, R6, -0x1, RZ ;  /* 0xffffffff06097810 */ /* 0x017fe20007ffe0ff */
[----:B------:R-:W-:Y:S02]  /*5350*/  UIADD3 UR11, UPT, UPT, UR4, -0x1, URZ ;  /* 0xffffffff040b7890 */ /* 0x000fe4000fffe0ff */
[----:B------:R-:W-:-:S02]  /*5360*/  ULOP3.LUT UR14, UR4, 0x7, URZ, 0xc0, !UPT ;  /* 0x00000007040e7892 */ /* 0x000fc4000f8ec0ff */
[----:B------:R-:W-:Y:S02]  /*5370*/  ULOP3.LUT UR15, UR4, 0x3, URZ, 0xc0, !UPT ;  /* 0x00000003040f7892 */ /* 0x000fe4000f8ec0ff */
[----:B------:R-:W-:Y:S02]  /*5380*/  ULOP3.LUT UR4, UR4, 0x7ffffff8, URZ, 0xc0, !UPT ;  /* 0x7ffffff804047892 */ /* 0x000fe4000f8ec0ff */
[----:B------:R-:W-:Y:S02]  /*5390*/  UIADD3 UR10, UPT, UPT, UR14, -0x1, URZ ;  /* 0xffffffff0e0a7890 */ /* 0x000fe4000fffe0ff */
[----:B---3--:R-:W-:Y:S02]  /*53a0*/  UIADD3 UR5, UP0, UPT, UR6, 0x10, URZ ;  /* 0x0000001006057890 */ /* 0x008fe4000ff1e0ff */
[----:B-----5:R-:W-:Y:S02]  /*53b0*/  UIADD3 UR6, UP1, UPT, UR8, 0x10, URZ ;  /* 0x0000001008067890 */ /* 0x020fe4000ff3e0ff */
[----:B------:R-:W-:-:S02]  /*53c0*/  UIADD3.X UR8, UPT, UPT, URZ, UR7, URZ, UP0, !UPT ;  /* 0x00000007ff087290 */ /* 0x000fc400087fe4ff */
[----:B------:R-:W-:Y:S01]  /*53d0*/  MOV R10, UR5 ;  /* 0x00000005000a7c02 */ /* 0x000fe20008000f00 */
[----:B------:R-:W-:Y:S02]  /*53e0*/  UIADD3.X UR7, UPT, UPT, URZ, UR9, URZ, UP1, !UPT ;  /* 0x00000009ff077290 */ /* 0x000fe40008ffe4ff */
[----:B------:R-:W-:Y:S01]  /*53f0*/  UIADD3 UR9, UPT, UPT, -UR4, URZ, URZ ;  /* 0x000000ff04097290 */ /* 0x000fe2000fffe1ff */
[----:B------:R-:W-:Y:S01]  /*5400*/  MOV R11, UR8 ;  /* 0x00000008000b7c02 */ /* 0x000fe20008000f00 */
[----:B------:R-:W-:-:S10]  /*5410*/  UMOV UR8, 0x1 ;  /* 0x0000000100087882 */ /* 0x000fd40000000000 */
.L_x_100:
[----:B------:R-:W0:Y:S01]  /*5420*/  LDC R22, c[0x0][0x398] ;  /* 0x0000e600ff167b82 */ /* 0x000e220000000800 */
[----:B------:R-:W-:Y:S01]  /*5430*/  UISETP.GE.U32.AND UP0, UPT, UR11, 0x7, UPT ;  /* 0x000000070b00788c */ /* 0x000fe2000bf06070 */
[----:B------:R-:W-:Y:S02]  /*5440*/  IMAD.MOV.U32 R7, RZ, RZ, RZ ;  /* 0x000000ffff077224 */ /* 0x000fe400078e00ff */
[----:B0-----:R-:W-:-:S06]  /*5450*/  IMAD R8, R22, UR8, -R22 ;  /* 0x0000000816087c24 */ /* 0x001fcc000f8e0a16 */
[----:B------:R-:W-:Y:S05]  /*5460*/  BRA.U !UP0, `(.L_x_94) ;  /* 0x0000000108ec7547 */ /* 0x000fea000b800000 */
[----:B------:R-:W-:Y:S01]  /*5470*/  IADD3 R7, PT, PT, R6, UR8, RZ ;  /* 0x0000000806077c10 */ /* 0x000fe2000fffe0ff */
[----:B------:R-:W-:Y:S01]  /*5480*/  IMAD.U32 R25, RZ, RZ, UR7 ;  /* 0x00000007ff197e24 */ /* 0x000fe2000f8e00ff */
[----:B------:R-:W-:Y:S01]  /*5490*/  IADD3 R19, PT, PT, R9, UR8, RZ ;  /* 0x0000000809137c10 */ /* 0x000fe2000fffe0ff */
[----:B------:R-:W-:Y:S01]  /*54a0*/  UMOV UR5, UR9 ;  /* 0x0000000900057c82 */ /* 0x000fe20008000000 */
[----:B------:R-:W-:Y:S01]  /*54b0*/  MOV R20, UR6 ;  /* 0x0000000600147c02 */ /* 0x000fe20008000f00 */
[-C--:B------:R-:W-:Y:S02]  /*54c0*/  IMAD R7, R7, R22.reuse, RZ ;  /* 0x0000001607077224 */ /* 0x080fe400078e02ff */
[----:B------:R-:W-:-:S07]  /*54d0*/  IMAD R19, R19, R22, RZ ;  /* 0x0000001613137224 */ /* 0x000fce00078e02ff */
.L_x_95:
[--C-:B------:R-:W-:Y:S01]  /*54e0*/  IMAD.WIDE R12, R7, 0x4, R10.reuse ;  /* 0x00000004070c7825 */ /* 0x100fe200078e020a */
[----:B------:R-:W-:Y:S02]  /*54f0*/  MOV R16, R20 ;  /* 0x0000001400107202 */ /* 0x000fe40000000f00 */
[----:B------:R-:W-:Y:S01]  /*5500*/  MOV R17, R25 ;  /* 0x0000001900117202 */ /* 0x000fe20000000f00 */
[----:B------:R-:W-:Y:S01]  /*5510*/  IMAD.WIDE R14, R19, 0x4, R10 ;  /* 0x00000004130e7825 */ /* 0x000fe200078e020a */
[----:B------:R-:W2:Y:S04]  /*5520*/  LDG.E R21, desc[UR12][R12.64+-0x10] ;  /* 0xfffff00c0c157981 */ /* 0x000ea8000c1e1900 */
[----:B------:R-:W2:Y:S04]  /*5530*/  LDG.E R20, desc[UR12][R16.64+-0x10] ;  /* 0xfffff00c10147981 */ /* 0x000ea8000c1e1900 */
[----:B------:R-:W3:Y:S04]  /*5540*/  LDG.E R24, desc[UR12][R14.64+-0x10] ;  /* 0xfffff00c0e187981 */ /* 0x000ee8000c1e1900 */
[----:B------:R-:W4:Y:S04]  /*5550*/  LDG.E R18, desc[UR12][R12.64+-0xc] ;  /* 0xfffff40c0c127981 */ /* 0x000f28000c1e1900 */
[----:B------:R-:W5:Y:S04]  /*5560*/  LDG.E R27, desc[UR12][R12.64+-0x8] ;  /* 0xfffff80c0c1b7981 */ /* 0x000f68000c1e1900 */
[----:B------:R-:W5:Y:S04]  /*5570*/  LDG.E R26, desc[UR12][R12.64] ;  /* 0x0000000c0c1a7981 */ /* 0x000f68000c1e1900 */
[----:B------:R-:W5:Y:S04]  /*5580*/  LDG.E R28, desc[UR12][R14.64+0xc] ;  /* 0x00000c0c0e1c7981 */ /* 0x000f68000c1e1900 */
[----:B------:R-:W5:Y:S01]  /*5590*/  LDG.E R29, desc[UR12][R16.64+0xc] ;  /* 0x00000c0c101d7981 */ /* 0x000f62000c1e1900 */
[----:B--2---:R-:W-:-:S03]  /*55a0*/  FFMA R25, R21, R20, R0 ;  /* 0x0000001415197223 */ /* 0x004fc60000000000 */
[----:B------:R-:W4:Y:S01]  /*55b0*/  LDG.E R21, desc[UR12][R16.64+-0xc] ;  /* 0xfffff40c10157981 */ /* 0x000f22000c1e1900 */
[----:B---3--:R-:W-:-:S03]  /*55c0*/  FFMA R24, R20, R24, R23 ;  /* 0x0000001814187223 */ /* 0x008fc60000000017 */
[----:B------:R-:W2:Y:S04]  /*55d0*/  LDG.E R20, desc[UR12][R14.64+-0xc] ;  /* 0xfffff40c0e147981 */ /* 0x000ea8000c1e1900 */
[----:B------:R-:W5:Y:S04]  /*55e0*/  LDG.E R23, desc[UR12][R16.64+-0x8] ;  /* 0xfffff80c10177981 */ /* 0x000f68000c1e1900 */
[----:B------:R-:W3:Y:S01]  /*55f0*/  LDG.E R0, desc[UR12][R14.64+-0x8] ;  /* 0xfffff80c0e007981 */ /* 0x000ee2000c1e1900 */
[----:B----4-:R-:W-:Y:S01]  /*5600*/  FFMA R18, R18, R21, R25 ;  /* 0x0000001512127223 */ /* 0x010fe20000000019 */
[----:B--2---:R-:W-:-:S02]  /*5610*/  FFMA R20, R21, R20, R24 ;  /* 0x0000001415147223 */ /* 0x004fc40000000018 */
[----:B------:R-:W2:Y:S01]  /*5620*/  LDG.E R24, desc[UR12][R12.64+-0x4] ;  /* 0xfffffc0c0c187981 */ /* 0x000ea2000c1e1900 */
[----:B-----5:R-:W-:-:S03]  /*5630*/  FFMA R27, R27, R23, R18 ;  /* 0x000000171b1b7223 */ /* 0x020fc60000000012 */
[----:B------:R-:W2:Y:S01]  /*5640*/  LDG.E R18, desc[UR12][R16.64+-0x4] ;  /* 0xfffffc0c10127981 */ /* 0x000ea2000c1e1900 */
[----:B---3--:R-:W-:-:S03]  /*5650*/  FFMA R21, R23, R0, R20 ;  /* 0x0000000017157223 */ /* 0x008fc60000000014 */
[----:B------:R-:W3:Y:S04]  /*5660*/  LDG.E R0, desc[UR12][R14.64+-0x4] ;  /* 0xfffffc0c0e007981 */ /* 0x000ee8000c1e1900 */
[----:B------:R-:W4:Y:S04]  /*5670*/  LDG.E R20, desc[UR12][R16.64] ;  /* 0x0000000c10147981 */ /* 0x000f28000c1e1900 */
[----:B------:R-:W5:Y:S01]  /*5680*/  LDG.E R23, desc[UR12][R14.64] ;  /* 0x0000000c0e177981 */ /* 0x000f62000c1e1900 */
[----:B--2---:R-:W-:-:S03]  /*5690*/  FFMA R27, R24, R18, R27 ;  /* 0x00000012181b7223 */ /* 0x004fc6000000001b */
[----:B------:R-:W2:Y:S01]  /*56a0*/  LDG.E R24, desc[UR12][R12.64+0xc] ;  /* 0x00000c0c0c187981 */ /* 0x000ea2000c1e1900 */
[----:B---3--:R-:W-:-:S03]  /*56b0*/  FFMA R25, R18, R0, R21 ;  /* 0x0000000012197223 */ /* 0x008fc60000000015 */
[----:B------:R-:W3:Y:S01]  /*56c0*/  LDG.E R0, desc[UR12][R12.64+0x4] ;  /* 0x0000040c0c007981 */ /* 0x000ee2000c1e1900 */
[----:B----4-:R-:W-:-:S03]  /*56d0*/  FFMA R21, R26, R20, R27 ;  /* 0x000000141a157223 */ /* 0x010fc6000000001b */
[----:B------:R-:W4:Y:S01]  /*56e0*/  LDG.E R18, desc[UR12][R12.64+0x8] ;  /* 0x0000080c0c127981 */ /* 0x000f22000c1e1900 */
[----:B-----5:R-:W-:-:S03]  /*56f0*/  FFMA R25, R20, R23, R25 ;  /* 0x0000001714197223 */ /* 0x020fc60000000019 */
[----:B------:R-:W3:Y:S04]  /*5700*/  LDG.E R20, desc[UR12][R16.64+0x4] ;  /* 0x0000040c10147981 */ /* 0x000ee8000c1e1900 */
[----:B------:R-:W5:Y:S04]  /*5710*/  LDG.E R23, desc[UR12][R14.64+0x4] ;  /* 0x0000040c0e177981 */ /* 0x000f68000c1e1900 */
[----:B------:R-:W4:Y:S04]  /*5720*/  LDG.E R27, desc[UR12][R16.64+0x8] ;  /* 0x0000080c101b7981 */ /* 0x000f28000c1e1900 */
[----:B------:R-:W2:Y:S01]  /*5730*/  LDG.E R26, desc[UR12][R14.64+0x8] ;  /* 0x0000080c0e1a7981 */ /* 0x000ea2000c1e1900 */
[----:B------:R-:W-:-:S04]  /*5740*/  UIADD3 UR5, UPT, UPT, UR5, 0x8, URZ ;  /* 0x0000000805057890 */ /* 0x000fc8000fffe0ff */
[----:B------:R-:W-:Y:S01]  /*5750*/  UISETP.NE.AND UP0, UPT, UR5, URZ, UPT ;  /* 0x000000ff0500728c */ /* 0x000fe2000bf05270 */
[----:B------:R-:W-:Y:S01]  /*5760*/  VIADD R7, R7, 0x8 ;  /* 0x0000000807077836 */ /* 0x000fe20000000000 */
[----:B------:R-:W-:Y:S01]  /*5770*/  IADD3 R19, PT, PT, R19, 0x8, RZ ;  /* 0x0000000813137810 */ /* 0x000fe20007ffe0ff */
[----:B---3--:R-:W-:Y:S01]  /*5780*/  FFMA R21, R0, R20, R21 ;  /* 0x0000001400157223 */ /* 0x008fe20000000015 */
[----:B-----5:R-:W-:Y:S01]  /*5790*/  FFMA R0, R20, R23, R25 ;  /* 0x0000001714007223 */ /* 0x020fe20000000019 */
[----:B------:R-:W-:Y:S02]  /*57a0*/  IADD3 R20, P0, PT, R16, 0x20, RZ ;  /* 0x0000002010147810 */ /* 0x000fe40007f1e0ff */
[----:B----4-:R-:W-:Y:S01]  /*57b0*/  FFMA R21, R18, R27, R21 ;  /* 0x0000001b12157223 */ /* 0x010fe20000000015 */
[----:B--2---:R-:W-:Y:S01]  /*57c0*/  FFMA R26, R27, R26, R0 ;  /* 0x0000001a1b1a7223 */ /* 0x004fe20000000000 */
[----:B------:R-:W-:Y:S02]  /*57d0*/  IADD3.X R25, PT, PT, RZ, R17, RZ, P0, !PT ;  /* 0x00000011ff197210 */ /* 0x000fe400007fe4ff */
[----:B------:R-:W-:Y:S01]  /*57e0*/  FFMA R0, R24, R29, R21 ;  /* 0x0000001d18007223 */ /* 0x000fe20000000015 */
[----:B------:R-:W-:Y:S01]  /*57f0*/  FFMA R23, R29, R28, R26 ;  /* 0x0000001c1d177223 */ /* 0x000fe2000000001a */
[----:B------:R-:W-:Y:S06]  /*5800*/  BRA.U UP0, `(.L_x_95) ;  /* 0xfffffffd00347547 */ /* 0x000fec000b83ffff */
[----:B------:R-:W-:-:S07]  /*5810*/  MOV R7, UR4 ;  /* 0x0000000400077c02 */ /* 0x000fce0008000f00 */
.L_x_94:
[----:B------:R-:W-:-:S09]  /*5820*/  UISETP.NE.AND UP0, UPT, UR14, URZ, UPT ;  /* 0x000000ff0e00728c */ /* 0x000fd2000bf05270 */
[----:B------:R-:W-:Y:S05]  /*5830*/  BRA.U !UP0, `(.L_x_96) ;  /* 0x0000000508107547 */ /* 0x000fea000b800000 */
[----:B------:R-:W-:Y:S02]  /*5840*/  UISETP.GE.U32.AND UP0, UPT, UR10, 0x3, UPT ;  /* 0x000000030a00788c */ /* 0x000fe4000bf06070 */
[----:B------:R-:W-:-:S07]  /*5850*/  UISETP.NE.AND UP1, UPT, UR15, URZ, UPT ;  /* 0x000000ff0f00728c */ /* 0x000fce000bf25270 */
[----:B------:R-:W-:Y:S05]  /*5860*/  BRA.U !UP0, `(.L_x_97) ;  /* 0x0000000108747547 */ /* 0x000fea000b800000 */
[----:B------:R-:W0:Y:S01]  /*5870*/  LDC.64 R12, c[0x0][0x390] ;  /* 0x0000e400ff0c7b82 */ /* 0x000e220000000a00 */
[----:B------:R-:W-:-:S05]  /*5880*/  IADD3 R15, PT, PT, R4, R7, RZ ;  /* 0x00000007040f7210 */ /* 0x000fca0007ffe0ff */
[--C-:B------:R-:W-:Y:S02]  /*5890*/  IMAD.IADD R21, R8, 0x1, R15.reuse ;  /* 0x0000000108157824 */ /* 0x100fe400078e020f */
[----:B------:R-:W1:Y:S01]  /*58a0*/  LDC.64 R16, c[0x0][0x3c0] ;  /* 0x0000f000ff107b82 */ /* 0x000e620000000a00 */
[----:B------:R-:W-:Y:S02]  /*58b0*/  IMAD R19, R22, UR8, R15 ;  /* 0x0000000816137c24 */ /* 0x000fe4000f8e020f */
[----:B0-----:R-:W-:-:S04]  /*58c0*/  IMAD.WIDE R14, R21, 0x4, R12 ;  /* 0x00000004150e7825 */ /* 0x001fc800078e020c */
[----:B------:R-:W-:Y:S01]  /*58d0*/  IMAD.WIDE R12, R19, 0x4, R12 ;  /* 0x00000004130c7825 */ /* 0x000fe200078e020c */
[----:B------:R-:W2:Y:S03]  /*58e0*/  LDG.E R21, desc[UR12][R14.64] ;  /* 0x0000000c0e157981 */ /* 0x000ea6000c1e1900 */
[C---:B-1----:R-:W-:Y:S01]  /*58f0*/  IMAD.WIDE.U32 R16, R7.reuse, 0x4, R16 ;  /* 0x0000000407107825 */ /* 0x042fe200078e0010 */
[----:B------:R-:W3:Y:S04]  /*5900*/  LDG.E R27, desc[UR12][R12.64] ;  /* 0x0000000c0c1b7981 */ /* 0x000ee8000c1e1900 */
[----:B------:R-:W2:Y:S04]  /*5910*/  LDG.E R20, desc[UR12][R16.64] ;  /* 0x0000000c10147981 */ /* 0x000ea8000c1e1900 */
[----:B------:R-:W4:Y:S04]  /*5920*/  LDG.E R19, desc[UR12][R14.64+0x4] ;  /* 0x0000040c0e137981 */ /* 0x000f28000c1e1900 */
[----:B------:R-:W5:Y:S04]  /*5930*/  LDG.E R18, desc[UR12][R14.64+0x8] ;  /* 0x0000080c0e127981 */ /* 0x000f68000c1e1900 */
[----:B------:R0:W5:Y:S04]  /*5940*/  LDG.E R24, desc[UR12][R14.64+0xc] ;  /* 0x00000c0c0e187981 */ /* 0x000168000c1e1900 */
[----:B------:R-:W4:Y:S04]  /*5950*/  LDG.E R26, desc[UR12][R16.64+0x4] ;  /* 0x0000040c101a7981 */ /* 0x000f28000c1e1900 */
[----:B------:R-:W5:Y:S04]  /*5960*/  LDG.E R25, desc[UR12][R16.64+0x8] ;  /* 0x0000080c10197981 */ /* 0x000f68000c1e1900 */
[----:B------:R-:W0:Y:S04]  /*5970*/  LDG.E R15, desc[UR12][R12.64+0x4] ;  /* 0x0000040c0c0f7981 */ /* 0x000e28000c1e1900 */
[----:B------:R-:W5:Y:S04]  /*5980*/  LDG.E R28, desc[UR12][R12.64+0x8] ;  /* 0x0000080c0c1c7981 */ /* 0x000f68000c1e1900 */
[----:B------:R-:W5:Y:S04]  /*5990*/  LDG.E R29, desc[UR12][R16.64+0xc] ;  /* 0x00000c0c101d7981 */ /* 0x000f68000c1e1900 */
[----:B------:R-:W5:Y:S01]  /*59a0*/  LDG.E R12, desc[UR12][R12.64+0xc] ;  /* 0x00000c0c0c0c7981 */ /* 0x000f62000c1e1900 */
[----:B------:R-:W-:Y:S01]  /*59b0*/  IADD3 R7, PT, PT, R7, 0x4, RZ ;  /* 0x0000000407077810 */ /* 0x000fe20007ffe0ff */
[----:B--2---:R-:W-:Y:S01]  /*59c0*/  FFMA R21, R20, R21, R23 ;  /* 0x0000001514157223 */ /* 0x004fe20000000017 */
[----:B---3--:R-:W-:-:S03]  /*59d0*/  FFMA R0, R27, R20, R0 ;  /* 0x000000141b007223 */ /* 0x008fc60000000000 */
[----:B----4-:R-:W-:-:S04]  /*59e0*/  FFMA R20, R26, R19, R21 ;  /* 0x000000131a147223 */ /* 0x010fc80000000015 */
[----:B-----5:R-:W-:Y:S01]  /*59f0*/  FFMA R18, R25, R18, R20 ;  /* 0x0000001219127223 */ /* 0x020fe20000000014 */
[----:B0-----:R-:W-:-:S04]  /*5a00*/  FFMA R15, R15, R26, R0 ;  /* 0x0000001a0f0f7223 */ /* 0x001fc80000000000 */
[----:B------:R-:W-:Y:S01]  /*5a10*/  FFMA R15, R28, R25, R15 ;  /* 0x000000191c0f7223 */ /* 0x000fe2000000000f */
[----:B------:R-:W-:-:S03]  /*5a20*/  FFMA R23, R29, R24, R18 ;  /* 0x000000181d177223 */ /* 0x000fc60000000012 */
[----:B------:R-:W-:-:S07]  /*5a30*/  FFMA R0, R12, R29, R15 ;  /* 0x0000001d0c007223 */ /* 0x000fce000000000f */
.L_x_97:
[----:B------:R-:W-:Y:S05]  /*5a40*/  BRA.U !UP1, `(.L_x_96) ;  /* 0x00000001098c7547 */ /* 0x000fea000b800000 */
[----:B------:R-:W-:Y:S02]  /*5a50*/  MOV R12, UR15 ;  /* 0x0000000f000c7c02 */ /* 0x000fe40008000f00 */
[----:B------:R-:W-:Y:S02]  /*5a60*/  LOP3.LUT P1, RZ, R22, 0x1, RZ, 0xc0, !PT ;  /* 0x0000000116ff7812 */ /* 0x000fe4000782c0ff */
[----:B------:R-:W-:-:S11]  /*5a70*/  ISETP.NE.AND P0, PT, R12, 0x1, PT ;  /* 0x000000010c00780c */ /* 0x000fd60003f05270 */
[----:B------:R-:W0:Y:S02]  /*5a80*/  @P1 LDC.64 R16, c[0x0][0x3c0] ;  /* 0x0000f000ff101b82 */ /* 0x000e240000000a00 */
[----:B------:R-:W-:-:S04]  /*5a90*/  @P0 IADD3 R15, PT, PT, R4, R7, RZ ;  /* 0x00000007040f0210 */ /* 0x000fc80007ffe0ff */
[----:B------:R-:W-:Y:S01]  /*5aa0*/  @P0 IADD3 R27, PT, PT, R8, R15, RZ ;  /* 0x0000000f081b0210 */ /* 0x000fe20007ffe0ff */
[----:B------:R-:W-:Y:S01]  /*5ab0*/  @P0 IMAD R25, R22, UR8, R15 ;  /* 0x0000000816190c24 */ /* 0x000fe2000f8e020f */
[----:B------:R-:W1:Y:S08]  /*5ac0*/  @P0 LDC.64 R18, c[0x0][0x3c0] ;  /* 0x0000f000ff120b82 */ /* 0x000e700000000a00 */
[----:B------:R-:W2:Y:S08]  /*5ad0*/  @P0 LDC.64 R20, c[0x0][0x390] ;  /* 0x0000e400ff140b82 */ /* 0x000eb00000000a00 */
[----:B------:R-:W3:Y:S01]  /*5ae0*/  @P1 LDC.64 R12, c[0x0][0x390] ;  /* 0x0000e400ff0c1b82 */ /* 0x000ee20000000a00 */
[----:B-1----:R-:W-:-:S04]  /*5af0*/  @P0 IMAD.WIDE.U32 R18, R7, 0x4, R18 ;  /* 0x0000000407120825 */ /* 0x002fc800078e0012 */
[----:B------:R-:W-:Y:S02]  /*5b00*/  @P0 VIADD R7, R7, 0x2 ;  /* 0x0000000207070836 */ /* 0x000fe40000000000 */
[----:B--2---:R-:W-:-:S03]  /*5b10*/  @P0 IMAD.WIDE R14, R25, 0x4, R20 ;  /* 0x00000004190e0825 */ /* 0x004fc600078e0214 */
[----:B------:R-:W-:Y:S01]  /*5b20*/  @P1 IADD3 R29, PT, PT, R4, R7, RZ ;  /* 0x00000007041d1210 */ /* 0x000fe20007ffe0ff */
[----:B------:R-:W-:Y:S01]  /*5b30*/  @P0 IMAD.WIDE R20, R27, 0x4, R20 ;  /* 0x000000041b140825 */ /* 0x000fe200078e0214 */
[----:B------:R-:W2:Y:S04]  /*5b40*/  @P0 LDG.E R25, desc[UR12][R14.64] ;  /* 0x0000000c0e190981 */ /* 0x000ea8000c1e1900 */
[----:B------:R1:W4:Y:S01]  /*5b50*/  @P0 LDG.E R24, desc[UR12][R14.64+0x4] ;  /* 0x0000040c0e180981 */ /* 0x000322000c1e1900 */
[----:B0-----:R-:W-:-:S03]  /*5b60*/  @P1 IMAD.WIDE.U32 R26, R7, 0x4, R16 ;  /* 0x00000004071a1825 */ /* 0x001fc600078e0010 */
[----:B------:R-:W5:Y:S04]  /*5b70*/  @P0 LDG.E R28, desc[UR12][R20.64] ;  /* 0x0000000c141c0981 */ /* 0x000f68000c1e1900 */
[----:B------:R-:W4:Y:S01]  /*5b80*/  @P1 LDG.E R26, desc[UR12][R26.64] ;  /* 0x0000000c1a1a1981 */ /* 0x000f22000c1e1900 */
[----:B-1----:R-:W-:Y:S01]  /*5b90*/  @P1 IMAD R15, R22, UR8, R29 ;  /* 0x00000008160f1c24 */ /* 0x002fe2000f8e021d */
[----:B------:R-:W-:Y:S02]  /*5ba0*/  @P1 IADD3 R29, PT, PT, R8, R29, RZ ;  /* 0x0000001d081d1210 */ /* 0x000fe40007ffe0ff */
[----:B------:R-:W4:Y:S01]  /*5bb0*/  @P0 LDG.E R22, desc[UR12][R18.64+0x4] ;  /* 0x0000040c12160981 */ /* 0x000f22000c1e1900 */
[----:B---3--:R-:W-:-:S03]  /*5bc0*/  @P1 IMAD.WIDE R16, R15, 0x4, R12 ;  /* 0x000000040f101825 */ /* 0x008fc600078e020c */
[----:B------:R-:W2:Y:S01]  /*5bd0*/  @P0 LDG.E R8, desc[UR12][R18.64] ;  /* 0x0000000c12080981 */ /* 0x000ea2000c1e1900 */
[----:B------:R-:W-:-:S03]  /*5be0*/  @P1 IMAD.WIDE R12, R29, 0x4, R12 ;  /* 0x000000041d0c1825 */ /* 0x000fc600078e020c */
[----:B------:R-:W3:Y:S04]  /*5bf0*/  @P0 LDG.E R29, desc[UR12][R20.64+0x4] ;  /* 0x0000040c141d0981 */ /* 0x000ee8000c1e1900 */
[----:B------:R-:W3:Y:S04]  /*5c00*/  @P1 LDG.E R17, desc[UR12][R16.64] ;  /* 0x0000000c10111981 */ /* 0x000ee8000c1e1900 */
[----:B------:R-:W3:Y:S01]  /*5c10*/  @P1 LDG.E R12, desc[UR12][R12.64] ;  /* 0x0000000c0c0c1981 */ /* 0x000ee2000c1e1900 */
[----:B--2---:R-:W-:Y:S01]  /*5c20*/  @P0 FFMA R25, R25, R8, R0 ;  /* 0x0000000819190223 */ /* 0x004fe20000000000 */
[----:B-----5:R-:W-:-:S03]  /*5c30*/  @P0 FFMA R7, R8, R28, R23 ;  /* 0x0000001c08070223 */ /* 0x020fc60000000017 */
[----:B----4-:R-:W-:Y:S01]  /*5c40*/  @P0 FFMA R0, R24, R22, R25 ;  /* 0x0000001618000223 */ /* 0x010fe20000000019 */
[----:B---3--:R-:W-:-:S03]  /*5c50*/  @P0 FFMA R23, R22, R29, R7 ;  /* 0x0000001d16170223 */ /* 0x008fc60000000007 */
[----:B------:R-:W-:Y:S01]  /*5c60*/  @P1 FFMA R0, R17, R26, R0 ;  /* 0x0000001a11001223 */ /* 0x000fe20000000000 */
[----:B------:R-:W-:-:S07]  /*5c70*/  @P1 FFMA R23, R26, R12, R23 ;  /* 0x0000000c1a171223 */ /* 0x000fce0000000017 */
.L_x_96:
[----:B------:R-:W0:Y:S01]  /*5c80*/  MUFU.RCP R8, R23 ;  /* 0x0000001700087308 */ /* 0x000e220000001000 */
[----:B------:R-:W-:Y:S07]  /*5c90*/  BSSY.RECONVERGENT B1, `(.L_x_98) ;  /* 0x000000b000017945 */ /* 0x000fee0003800200 */
[----:B------:R-:W1:Y:S01]  /*5ca0*/  FCHK P0, R0, R23 ;  /* 0x0000001700007302 */ /* 0x000e620000000000 */
[----:B0-----:R-:W-:-:S04]  /*5cb0*/  FFMA R7, -R23, R8, 1 ;  /* 0x3f80000017077423 */ /* 0x001fc80000000108 */
[----:B------:R-:W-:-:S04]  /*5cc0*/  FFMA R7, R8, R7, R8 ;  /* 0x0000000708077223 */ /* 0x000fc80000000008 */
[----:B------:R-:W-:-:S04]  /*5cd0*/  FFMA R8, R0, R7, RZ ;  /* 0x0000000700087223 */ /* 0x000fc800000000ff */
[----:B------:R-:W-:-:S04]  /*5ce0*/  FFMA R12, -R23, R8, R0 ;  /* 0x00000008170c7223 */ /* 0x000fc80000000100 */
[----:B------:R-:W-:Y:S01]  /*5cf0*/  FFMA R8, R7, R12, R8 ;  /* 0x0000000c07087223 */ /* 0x000fe20000000008 */
[----:B-1----:R-:W-:Y:S06]  /*5d00*/  @!P0 BRA `(.L_x_99) ;  /* 0x00000000000c8947 */ /* 0x002fec0003800000 */
[----:B------:R-:W-:-:S07]  /*5d10*/  MOV R8, 0x5d30 ;  /* 0x00005d3000087802 */ /* 0x000fce0000000f00 */
[----:B------:R-:W-:Y:S05]  /*5d20*/  CALL.REL.NOINC `($__internal_1_$__cuda_sm3x_div_rn_noftz_f32_slowpath) ;  /* 0x0000001c00f07944 */ /* 0x000fea0003c00000 */
[----:B------:R-:W-:-:S07]  /*5d30*/  IMAD.MOV.U32 R8, RZ, RZ, R7 ;  /* 0x000000ffff087224 */ /* 0x000fce00078e0007 */
.L_x_99:
[----:B------:R-:W-:Y:S05]  /*5d40*/  BSYNC.RECONVERGENT B1 ;  /* 0x0000000000017941 */ /* 0x000fea0003800200 */
.L_x_98:
[----:B------:R-:W0:Y:S01]  /*5d50*/  LDCU UR5, c[0x0][0x3bc] ;  /* 0x00007780ff0577ac */ /* 0x000e220008000800 */
[----:B------:R-:W-:Y:S01]  /*5d60*/  FADD R5, R8, R5 ;  /* 0x0000000508057221 */ /* 0x000fe20000000000 */
[----:B0-----:R-:W-:-:S04]  /*5d70*/  MOV R7, UR5 ;  /* 0x0000000500077c02 */ /* 0x001fc80008000f00 */
[----:B------:R-:W-:-:S13]  /*5d80*/  ISETP.NE.AND P0, PT, R7, UR8, PT ;  /* 0x0000000807007c0c */ /* 0x000fda000bf05270 */
[----:B------:R-:W-:Y:S05]  /*5d90*/  @!P0 BRA `(.L_x_92) ;  /* 0x0000000400408947 */ /* 0x000fea0003800000 */
[----:B------:R-:W-:Y:S01]  /*5da0*/  UIADD3 UR8, UPT, UPT, UR8, 0x1, URZ ;  /* 0x0000000108087890 */ /* 0x000fe2000fffe0ff */
[----:B------:R-:W-:Y:S11]  /*5db0*/  BRA `(.L_x_100) ;  /* 0xfffffff400987947 */ /* 0x000ff6000383ffff */
.L_x_93:
[----:B------:R-:W-:Y:S01]  /*5dc0*/  MOV R5, 0x7f800000 ;  /* 0x7f80000000057802 */ /* 0x000fe20000000f00 */
[----:B------:R-:W3:Y:S04]  /*5dd0*/  FCHK P0, RZ, RZ ;  /* 0x000000ffff007302 */ /* 0x000ee80000000000 */
[----:B------:R-:W-:-:S04]  /*5de0*/  FFMA R0, -RZ, R5, 1 ;  /* 0x3f800000ff007423 */ /* 0x000fc80000000105 */
[----:B------:R-:W-:Y:S01]  /*5df0*/  FFMA R0, R0, R5, +INF ;  /* 0x7f80000000007423 */ /* 0x000fe20000000005 */
[----:B------:R-:W-:-:S03]  /*5e00*/  HFMA2 R5, -RZ, RZ, 0, 0 ;  /* 0x00000000ff057431 */ /* 0x000fc600000001ff */
[----:B------:R-:W-:-:S04]  /*5e10*/  FFMA R7, RZ, R0, RZ ;  /* 0x00000000ff077223 */ /* 0x000fc800000000ff */
[----:B------:R-:W-:-:S04]  /*5e20*/  FFMA R4, -RZ, R7, RZ ;  /* 0x00000007ff047223 */ /* 0x000fc800000001ff */
[----:B------:R-:W-:Y:S01]  /*5e30*/  FFMA R0, R0, R4, R7 ;  /* 0x0000000400007223 */ /* 0x000fe20000000007 */
[----:B---3--:R-:W-:Y:S06]  /*5e40*/  @!P0 BRA `(.L_x_101) ;  /* 0x0000000000148947 */ /* 0x008fec0003800000 */
[----:B------:R-:W-:Y:S01]  /*5e50*/  IMAD.MOV.U32 R0, RZ, RZ, RZ ;  /* 0x000000ffff007224 */ /* 0x000fe200078e00ff */
[----:B------:R-:W-:Y:S02]  /*5e60*/  MOV R23, RZ ;  /* 0x000000ff00177202 */ /* 0x000fe40000000f00 */
[----:B0-2-4-:R-:W-:-:S07]  /*5e70*/  MOV R8, 0x5e90 ;  /* 0x00005e9000087802 */ /* 0x015fce0000000f00 */
[----:B-1----:R-:W-:Y:S05]  /*5e80*/  CALL.REL.NOINC `($__internal_1_$__cuda_sm3x_div_rn_noftz_f32_slowpath) ;  /* 0x0000001c00987944 */ /* 0x002fea0003c00000 */
[----:B------:R-:W-:-:S07]  /*5e90*/  MOV R0, R7 ;  /* 0x0000000700007202 */ /* 0x000fce0000000f00 */
.L_x_101:
[----:B------:R-:W3:Y:S02]  /*5ea0*/  LDCU UR4, c[0x0][0x3bc] ;  /* 0x00007780ff0477ac */ /* 0x000ee40008000800 */
[----:B---3--:R-:W-:-:S04]  /*5eb0*/  MOV R7, UR4 ;  /* 0x0000000400077c02 */ /* 0x008fc80008000f00 */
[C---:B------:R-:W-:Y:S02]  /*5ec0*/  ISETP.GE.U32.AND P0, PT, R7.reuse, 0x4, PT ;  /* 0x000000040700780c */ /* 0x040fe40003f06070 */
[----:B------:R-:W-:-:S11]  /*5ed0*/  LOP3.LUT R6, R7, 0x3, RZ, 0xc0, !PT ;  /* 0x0000000307067812 */ /* 0x000fd600078ec0ff */
[----:B------:R-:W-:Y:S05]  /*5ee0*/  @!P0 BRA `(.L_x_102) ;  /* 0x0000000000d08947 */ /* 0x000fea0003800000 */
[----:B------:R-:W-:Y:S01]  /*5ef0*/  LOP3.LUT R4, R7, 0x7ffffffc, RZ, 0xc0, !PT ;  /* 0x7ffffffc07047812 */ /* 0x000fe200078ec0ff */
[----:B------:R-:W-:Y:S01]  /*5f00*/  UMOV UR4, URZ ;  /* 0x000000ff00047c82 */ /* 0x000fe20008000000 */
[----:B------:R-:W-:Y:S02]  /*5f10*/  IMAD.MOV.U32 R5, RZ, RZ, RZ ;  /* 0x000000ffff057224 */ /* 0x000fe400078e00ff */
[----:B------:R-:W-:-:S13]  /*5f20*/  ISETP.GT.AND P0, PT, R4, RZ, PT ;  /* 0x000000ff0400720c */ /* 0x000fda0003f04270 */
[----:B------:R-:W-:Y:S05]  /*5f30*/  @!P0 BRA `(.L_x_103) ;  /* 0x0000000000a08947 */ /* 0x000fea0003800000 */
[----:B0-2-4-:R-:W-:Y:S02]  /*5f40*/  IADD3 R8, PT, PT, R4, -UR4, RZ ;  /* 0x8000000404087c10 */ /* 0x015fe4000fffe0ff */
[----:B------:R-:W-:Y:S02]  /*5f50*/  PLOP3.LUT P0, PT, PT, PT, PT, 0x80, 0x8 ;  /* 0x000000000008781c */ /* 0x000fe40003f0f070 */
[----:B------:R-:W-:-:S13]  /*5f60*/  ISETP.GT.AND P1, PT, R8, 0xc, PT ;  /* 0x0000000c0800780c */ /* 0x000fda0003f24270 */
[----:B------:R-:W-:Y:S05]  /*5f70*/  @!P1 BRA `(.L_x_104) ;  /* 0x0000000000549947 */ /* 0x000fea0003800000 */
[----:B------:R-:W-:Y:S02]  /*5f80*/  PLOP3.LUT P0, PT, PT, PT, PT, 0x8, 0x80 ;  /* 0x000000000080781c */ /* 0x000fe40003f0e170 */
[----:B------:R-:W-:-:S11]  /*5f90*/  IADD3 R8, PT, PT, R4, -0xc, RZ ;  /* 0xfffffff404087810 */ /* 0x000fd60007ffe0ff */
.L_x_105:
[----:B------:R-:W-:Y:S01]  /*5fa0*/  FADD R5, R0, R5 ;  /* 0x0000000500057221 */ /* 0x000fe20000000000 */
[----:B------:R-:W-:-:S03]  /*5fb0*/  UIADD3 UR4, UPT, UPT, UR4, 0x10, URZ ;  /* 0x0000001004047890 */ /* 0x000fc6000fffe0ff */
[----:B------:R-:W-:-:S03]  /*5fc0*/  FADD R5, R5, R0 ;  /* 0x0000000005057221 */ /* 0x000fc60000000000 */
[----:B------:R-:W-:Y:S01]  /*5fd0*/  ISETP.LE.AND P1, PT, R8, UR4, PT ;  /* 0x0000000408007c0c */ /* 0x000fe2000bf23270 */
[----:B------:R-:W-:-:S04]  /*5fe0*/  FADD R5, R5, R0 ;  /* 0x0000000005057221 */ /* 0x000fc80000000000 */
        /* <DEDUP_REMOVED lines=12> */
[----:B------:R-:W-:Y:S01]  /*60b0*/  FADD R5, R5, R0 ;  /* 0x0000000005057221 */ /* 0x000fe20000000000 */
[----:B------:R-:W-:Y:S06]  /*60c0*/  @!P1 BRA `(.L_x_105) ;  /* 0xfffffffc00b49947 */ /* 0x000fec000383ffff */
.L_x_104:
[----:B------:R-:W-:-:S04]  /*60d0*/  IADD3 R8, PT, PT, R4, -UR4, RZ ;  /* 0x8000000404087c10 */ /* 0x000fc8000fffe0ff */
[----:B------:R-:W-:-:S13]  /*60e0*/  ISETP.GT.AND P1, PT, R8, 0x4, PT ;  /* 0x000000040800780c */ /* 0x000fda0003f24270 */
[----:B------:R-:W-:Y:S05]  /*60f0*/  @!P1 BRA `(.L_x_106) ;  /* 0x0000000000289947 */ /* 0x000fea0003800000 */
[--C-:B------:R-:W-:Y:S01]  /*6100*/  FADD R5, R5, R0.reuse ;  /* 0x0000000005057221 */ /* 0x100fe20000000000 */
[----:B------:R-:W-:Y:S01]  /*6110*/  PLOP3.LUT P0, PT, PT, PT, PT, 0x8, 0x80 ;  /* 0x000000000080781c */ /* 0x000fe20003f0e170 */
[----:B------:R-:W-:Y:S02]  /*6120*/  UIADD3 UR4, UPT, UPT, UR4, 0x8, URZ ;  /* 0x0000000804047890 */ /* 0x000fe4000fffe0ff */
[----:B------:R-:W-:-:S04]  /*6130*/  FADD R5, R5, R0 ;  /* 0x0000000005057221 */ /* 0x000fc80000000000 */
[----:B------:R-:W-:-:S04]  /*6140*/  FADD R5, R5, R0 ;  /* 0x0000000005057221 */ /* 0x000fc80000000000 */
[----:B------:R-:W-:-:S04]  /*6150*/  FADD R5, R5, R0 ;  /* 0x0000000005057221 */ /* 0x000fc80000000000 */
[----:B------:R-:W-:-:S04]  /*6160*/  FADD R5, R5, R0 ;  /* 0x0000000005057221 */ /* 0x000fc80000000000 */
[----:B------:R-:W-:-:S04]  /*6170*/  FADD R5, R5, R0 ;  /* 0x0000000005057221 */ /* 0x000fc80000000000 */
[----:B------:R-:W-:-:S04]  /*6180*/  FADD R5, R5, R0 ;  /* 0x0000000005057221 */ /* 0x000fc80000000000 */
[----:B------:R-:W-:-:S07]  /*6190*/  FADD R5, R5, R0 ;  /* 0x0000000005057221 */ /* 0x000fce0000000000 */
.L_x_106:
[----:B------:R-:W-:-:S13]  /*61a0*/  ISETP.NE.OR P0, PT, R4, UR4, P0 ;  /* 0x0000000404007c0c */ /* 0x000fda0008705670 */
[----:B------:R-:W-:Y:S05]  /*61b0*/  @!P0 BRA `(.L_x_102) ;  /* 0x00000000001c8947 */ /* 0x000fea0003800000 */
.L_x_103:
[----:B------:R-:W-:Y:S01]  /*61c0*/  UIADD3 UR4, UPT, UPT, UR4, 0x4, URZ ;  /* 0x0000000404047890 */ /* 0x000fe2000fffe0ff */
[----:B------:R-:W-:-:S04]  /*61d0*/  FADD R5, R0, R5 ;  /* 0x0000000500057221 */ /* 0x000fc80000000000 */
[----:B------:R-:W-:Y:S01]  /*61e0*/  FADD R5, R5, R0 ;  /* 0x0000000005057221 */ /* 0x000fe20000000000 */
[----:B------:R-:W-:-:S03]  /*61f0*/  ISETP.NE.AND P0, PT, R4, UR4, PT ;  /* 0x0000000404007c0c */ /* 0x000fc6000bf05270 */
[----:B------:R-:W-:-:S04]  /*6200*/  FADD R5, R5, R0 ;  /* 0x0000000005057221 */ /* 0x000fc80000000000 */
[----:B------:R-:W-:-:S06]  /*6210*/  FADD R5, R5, R0 ;  /* 0x0000000005057221 */ /* 0x000fcc0000000000 */
[----:B------:R-:W-:Y:S05]  /*6220*/  @P0 BRA `(.L_x_103) ;  /* 0xfffffffc00e40947 */ /* 0x000fea000383ffff */
.L_x_102:
[----:B------:R-:W-:-:S13]  /*6230*/  ISETP.NE.AND P0, PT, R6, RZ, PT ;  /* 0x000000ff0600720c */ /* 0x000fda0003f05270 */
[----:B------:R-:W-:Y:S05]  /*6240*/  @!P0 BRA `(.L_x_92) ;  /* 0x0000000000148947 */ /* 0x000fea0003800000 */
[----:B------:R-:W-:-:S05]  /*6250*/  UMOV UR4, URZ ;  /* 0x000000ff00047c82 */ /* 0x000fca0008000000 */
.L_x_107:
[----:B------:R-:W-:Y:S01]  /*6260*/  UIADD3 UR4, UPT, UPT, UR4, 0x1, URZ ;  /* 0x0000000104047890 */ /* 0x000fe2000fffe0ff */
[----:B------:R-:W-:-:S05]  /*6270*/  FADD R5, R0, R5 ;  /* 0x0000000500057221 */ /* 0x000fca0000000000 */
[----:B------:R-:W-:-:S13]  /*6280*/  ISETP.NE.AND P0, PT, R6, UR4, PT ;  /* 0x0000000406007c0c */ /* 0x000fda000bf05270 */
[----:B------:R-:W-:Y:S05]  /*6290*/  @P0 BRA `(.L_x_107) ;  /* 0xfffffffc00f00947 */ /* 0x000fea000383ffff */
.L_x_92:
[----:B------:R-:W-:Y:S01]  /*62a0*/  I2FP.F32.S32 R23, R7 ;  /* 0x0000000700177245 */ /* 0x000fe20000201400 */
[----:B------:R-:W-:Y:S03]  /*62b0*/  BSSY.RECONVERGENT B1, `(.L_x_108) ;  /* 0x000000d000017945 */ /* 0x000fe60003800200 */
[----:B------:R-:W3:Y:S08]  /*62c0*/  MUFU.RCP R0, R23 ;  /* 0x0000001700007308 */ /* 0x000ef00000001000 */
[----:B------:R-:W5:Y:S01]  /*62d0*/  FCHK P0, R5, R23 ;  /* 0x0000001705007302 */ /* 0x000f620000000000 */
[----:B---3--:R-:W-:-:S04]  /*62e0*/  FFMA R7, -R23, R0, 1 ;  /* 0x3f80000017077423 */ /* 0x008fc80000000100 */
[----:B------:R-:W-:-:S04]  /*62f0*/  FFMA R0, R0, R7, R0 ;  /* 0x0000000700007223 */ /* 0x000fc80000000000 */
[----:B------:R-:W-:-:S04]  /*6300*/  FFMA R4, R0, R5, RZ ;  /* 0x0000000500047223 */ /* 0x000fc800000000ff */
[----:B------:R-:W-:-:S04]  /*6310*/  FFMA R7, -R23, R4, R5 ;  /* 0x0000000417077223 */ /* 0x000fc80000000105 */
[----:B------:R-:W-:Y:S01]  /*6320*/  FFMA R0, R0, R7, R4 ;  /* 0x0000000700007223 */ /* 0x000fe20000000004 */
[----:B-----5:R-:W-:Y:S06]  /*6330*/  @!P0 BRA `(.L_x_109) ;  /* 0x0000000000108947 */ /* 0x020fec0003800000 */
[----:B------:R-:W-:Y:S01]  /*6340*/  IMAD.MOV.U32 R0, RZ, RZ, R5 ;  /* 0x000000ffff007224 */ /* 0x000fe200078e0005 */
[----:B0-2-4-:R-:W-:-:S07]  /*6350*/  MOV R8, 0x6370 ;  /* 0x0000637000087802 */ /* 0x015fce0000000f00 */
[----:B-1----:R-:W-:Y:S05]  /*6360*/  CALL.REL.NOINC `($__internal_1_$__cuda_sm3x_div_rn_noftz_f32_slowpath) ;  /* 0x0000001800607944 */ /* 0x002fea0003c00000 */
[----:B------:R-:W-:-:S07]  /*6370*/  MOV R0, R7 ;  /* 0x0000000700007202 */ /* 0x000fce0000000f00 */
.L_x_109:
[----:B------:R-:W-:Y:S05]  /*6380*/  BSYNC.RECONVERGENT B1 ;  /* 0x0000000000017941 */ /* 0x000fea0003800200 */
.L_x_108:
[C---:B------:R-:W-:Y:S01]  /*6390*/  FADD R4, R0.reuse, -1 ;  /* 0xbf80000000047421 */ /* 0x040fe20000000000 */
[----:B------:R-:W-:Y:S01]  /*63a0*/  FSETP.GEU.AND P0, PT, R0, 1, PT ;  /* 0x3f8000000000780b */ /* 0x000fe20003f0e000 */
[----:B------:R-:W-:Y:S01]  /*63b0*/  UMOV UR4, 0x9999999a ;  /* 0x9999999a00047882 */ /* 0x000fe20000000000 */
[----:B------:R-:W-:Y:S02]  /*63c0*/  UMOV UR5, 0x3fb99999 ;  /* 0x3fb9999900057882 */ /* 0x000fe40000000000 */
[----:B------:R-:W-:-:S04]  /*63d0*/  FSEL R4, R4, RZ, P0 ;  /* 0x000000ff04047208 */ /* 0x000fc80000000000 */
[----:B------:R-:W3:Y:S02]  /*63e0*/  F2F.F64.F32 R6, R4 ;  /* 0x0000000400067310 */ /* 0x000ee40000201800 */
[----:B---3--:R-:W-:Y:S01]  /*63f0*/  DSETP.GT.AND P0, PT, R6, UR4, PT ;  /* 0x0000000406007e2a */ /* 0x008fe2000bf04000 */
[----:B------:R-:W-:-:S05]  /*6400*/  FADD R6, R4, 1 ;  /* 0x3f80000004067421 */ /* 0x000fca0000000000 */
[----:B------:R-:W-:Y:S01]  /*6410*/  FSEL R6, R6, 1.1000000238418579102, !P0 ;  /* 0x3f8ccccd06067808 */ /* 0x000fe20004000000 */
[----:B------:R-:W-:Y:S07]  /*6420*/  BRA `(.L_x_91) ;  /* 0x0000001400a87947 */ /* 0x000fee0003800000 */
.L_x_90:
[----:B------:R-:W3:Y:S01]  /*6430*/  LDCU UR9, c[0x0][0x398] ;  /* 0x00007300ff0977ac */ /* 0x000ee20008000800 */
[----:B------:R-:W-:Y:S01]  /*6440*/  MOV R12, RZ ;  /* 0x000000ff000c7202 */ /* 0x000fe20000000f00 */
[----:B---3--:R-:W-:-:S09]  /*6450*/  UISETP.GE.AND UP0, UPT, UR9, 0x1, UPT ;  /* 0x000000010900788c */ /* 0x008fd2000bf06270 */
[----:B------:R-:W-:Y:S05]  /*6460*/  BRA.U !UP0, `(.L_x_110) ;  /* 0x0000000908687547 */ /* 0x000fea000b800000 */
[----:B------:R-:W-:Y:S01]  /*6470*/  UIADD3 UR4, UPT, UPT, UR9, -0x1, URZ ;  /* 0xffffffff09047890 */ /* 0x000fe2000fffe0ff */
[----:B------:R-:W-:Y:S01]  /*6480*/  HFMA2 R12, -RZ, RZ, 0, 0 ;  /* 0x00000000ff0c7431 */ /* 0x000fe200000001ff */
[----:B------:R-:W-:Y:S01]  /*6490*/  ULOP3.LUT UR10, UR9, 0xf, URZ, 0xc0, !UPT ;  /* 0x0000000f090a7892 */ /* 0x000fe2000f8ec0ff */
[----:B------:R-:W-:Y:S01]  /*64a0*/  IMAD.MOV.U32 R5, RZ, RZ, RZ ;  /* 0x000000ffff057224 */ /* 0x000fe200078e00ff */
[----:B------:R-:W-:Y:S02]  /*64b0*/  UISETP.GE.U32.AND UP1, UPT, UR4, 0xf, UPT ;  /* 0x0000000f0400788c */ /* 0x000fe4000bf26070 */
[----:B------:R-:W-:-:S07]  /*64c0*/  UISETP.NE.AND UP0, UPT, UR10, URZ, UPT ;  /* 0x000000ff0a00728c */ /* 0x000fce000bf05270 */
[----:B------:R-:W-:Y:S05]  /*64d0*/  BRA.U !UP1, `(.L_x_111) ;  /* 0x00000005091c7547 */ /* 0x000fea000b800000 */
[----:B------:R-:W3:Y:S01]  /*64e0*/  LDCU.64 UR6, c[0x0][0x3c0] ;  /* 0x00007800ff0677ac */ /* 0x000ee20008000a00 */
[----:B------:R-:W-:Y:S01]  /*64f0*/  IMAD R6, R2, R0, R7 ;  /* 0x0000000002067224 */ /* 0x000fe200078e0207 */
[----:B------:R-:W-:Y:S01]  /*6500*/  MOV R12, RZ ;  /* 0x000000ff000c7202 */ /* 0x000fe20000000f00 */
[----:B------:R-:W5:Y:S02]  /*6510*/  LDCU.64 UR4, c[0x0][0x390] ;  /* 0x00007200ff0477ac */ /* 0x000f640008000a00 */
[----:B------:R-:W-:Y:S01]  /*6520*/  IMAD R6, R6, UR9, RZ ;  /* 0x0000000906067c24 */ /* 0x000fe2000f8e02ff */
[----:B------:R-:W-:-:S04]  /*6530*/  ULOP3.LUT UR11, UR9, 0x7ffffff0, URZ, 0xc0, !UPT ;  /* 0x7ffffff0090b7892 */ /* 0x000fc8000f8ec0ff */
[----:B------:R-:W-:Y:S02]  /*6540*/  UIADD3 UR8, UPT, UPT, -UR11, URZ, URZ ;  /* 0x000000ff0b087290 */ /* 0x000fe4000fffe1ff */
[----:B------:R-:W-:Y:S01]  /*6550*/  MOV R5, UR11 ;  /* 0x0000000b00057c02 */ /* 0x000fe20008000f00 */
[----:B---3--:R-:W-:-:S04]  /*6560*/  UIADD3 UR6, UP2, UPT, UR6, 0x20, URZ ;  /* 0x0000002006067890 */ /* 0x008fc8000ff5e0ff */
[----:B------:R-:W-:Y:S02]  /*6570*/  UIADD3.X UR7, UPT, UPT, URZ, UR7, URZ, UP2, !UPT ;  /* 0x00000007ff077290 */ /* 0x000fe400097fe4ff */
[----:B-----5:R-:W-:Y:S01]  /*6580*/  UIADD3 UR4, UP1, UPT, UR4, 0x20, URZ ;  /* 0x0000002004047890 */ /* 0x020fe2000ff3e0ff */
[----:B0-2-4-:R-:W-:-:S03]  /*6590*/  MOV R8, UR6 ;  /* 0x0000000600087c02 */ /* 0x015fc60008000f00 */
[----:B-1----:R-:W-:Y:S01]  /*65a0*/  IMAD.U32 R9, RZ, RZ, UR7 ;  /* 0x00000007ff097e24 */ /* 0x002fe2000f8e00ff */
[----:B------:R-:W-:-:S12]  /*65b0*/  UIADD3.X UR5, UPT, UPT, URZ, UR5, URZ, UP1, !UPT ;  /* 0x00000005ff057290 */ /* 0x000fd80008ffe4ff */
.L_x_112:
[----:B------:R-:W-:Y:S01]  /*65c0*/  MOV R10, UR4 ;  /* 0x00000004000a7c02 */ /* 0x000fe20008000f00 */
[----:B------:R-:W2:Y:S01]  /*65d0*/  LDG.E R14, desc[UR12][R8.64+-0x20] ;  /* 0xffffe00c080e7981 */ /* 0x000ea2000c1e1900 */
[----:B------:R-:W-:-:S03]  /*65e0*/  MOV R11, UR5 ;  /* 0x00000005000b7c02 */ /* 0x000fc60008000f00 */
[----:B------:R-:W3:Y:S01]  /*65f0*/  LDG.E R26, desc[UR12][R8.64+-0x1c] ;  /* 0xffffe40c081a7981 */ /* 0x000ee2000c1e1900 */
[----:B------:R-:W-:-:S03]  /*6600*/  IMAD.WIDE R10, R6, 0x4, R10 ;  /* 0x00000004060a7825 */ /* 0x000fc600078e020a */
[----:B------:R-:W4:Y:S04]  /*6610*/  LDG.E R19, desc[UR12][R8.64+-0x18] ;  /* 0xffffe80c08137981 */ /* 0x000f28000c1e1900 */
[----:B------:R-:W2:Y:S04]  /*6620*/  LDG.E R13, desc[UR12][R10.64+-0x20] ;  /* 0xffffe00c0a0d7981 */ /* 0x000ea8000c1e1900 */
[----:B------:R-:W3:Y:S04]  /*6630*/  LDG.E R25, desc[UR12][R10.64+-0x1c] ;  /* 0xffffe40c0a197981 */ /* 0x000ee8000c1e1900 */
        /* <DEDUP_REMOVED lines=9> */
[----:B--2---:R-:W-:-:S03]  /*66d0*/  FFMA R24, R13, R14, R12 ;  /* 0x0000000e0d187223 */ /* 0x004fc6000000000c */
[----:B------:R-:W2:Y:S04]  /*66e0*/  LDG.E R12, desc[UR12][R8.64+-0x8] ;  /* 0xfffff80c080c7981 */ /* 0x000ea8000c1e1900 */
[----:B------:R-:W2:Y:S04]  /*66f0*/  LDG.E R13, desc[UR12][R10.64+-0x8] ;  /* 0xfffff80c0a0d7981 */ /* 0x000ea8000c1e1900 */
[----:B------:R-:W2:Y:S01]  /*6700*/  LDG.E R14, desc[UR12][R8.64+-0x4] ;  /* 0xfffffc0c080e7981 */ /* 0x000ea2000c1e1900 */
[----:B---3--:R-:W-:-:S03]  /*6710*/  FFMA R25, R25, R26, R24 ;  /* 0x0000001a19197223 */ /* 0x008fc60000000018 */
[----:B------:R-:W3:Y:S01]  /*6720*/  LDG.E R26, desc[UR12][R10.64+0x1c] ;  /* 0x00001c0c0a1a7981 */ /* 0x000ee2000c1e1900 */
[----:B----4-:R-:W-:-:S03]  /*6730*/  FFMA R24, R18, R19, R25 ;  /* 0x0000001312187223 */ /* 0x010fc60000000019 */
[----:B------:R-:W4:Y:S01]  /*6740*/  LDG.E R19, desc[UR12][R8.64] ;  /* 0x0000000c08137981 */ /* 0x000f22000c1e1900 */
[----:B-----5:R-:W-:-:S03]  /*6750*/  FFMA R24, R21, R20, R24 ;  /* 0x0000001415187223 */ /* 0x020fc60000000018 */
[----:B------:R-:W4:Y:S01]  /*6760*/  LDG.E R18, desc[UR12][R10.64] ;  /* 0x0000000c0a127981 */ /* 0x000f22000c1e1900 */
[----:B------:R-:W-:-:S03]  /*6770*/  FFMA R24, R23, R22, R24 ;  /* 0x0000001617187223 */ /* 0x000fc60000000018 */
[----:B------:R-:W5:Y:S04]  /*6780*/  LDG.E R21, desc[UR12][R8.64+0x4] ;  /* 0x0000040c08157981 */ /* 0x000f68000c1e1900 */
[----:B------:R-:W5:Y:S01]  /*6790*/  LDG.E R20, desc[UR12][R10.64+0x4] ;  /* 0x0000040c0a147981 */ /* 0x000f62000c1e1900 */
[----:B------:R-:W-:-:S03]  /*67a0*/  FFMA R24, R17, R16, R24 ;  /* 0x0000001011187223 */ /* 0x000fc60000000018 */
[----:B------:R-:W3:Y:S04]  /*67b0*/  LDG.E R23, desc[UR12][R8.64+0x8] ;  /* 0x0000080c08177981 */ /* 0x000ee8000c1e1900 */
[----:B------:R-:W3:Y:S04]  /*67c0*/  LDG.E R22, desc[UR12][R10.64+0x8] ;  /* 0x0000080c0a167981 */ /* 0x000ee8000c1e1900 */
[----:B------:R-:W3:Y:S04]  /*67d0*/  LDG.E R17, desc[UR12][R8.64+0xc] ;  /* 0x00000c0c08117981 */ /* 0x000ee8000c1e1900 */
[----:B------:R-:W3:Y:S04]  /*67e0*/  LDG.E R16, desc[UR12][R10.64+0xc] ;  /* 0x00000c0c0a107981 */ /* 0x000ee8000c1e1900 */
[----:B------:R-:W3:Y:S01]  /*67f0*/  LDG.E R25, desc[UR12][R8.64+0x14] ;  /* 0x0000140c08197981 */ /* 0x000ee2000c1e1900 */
[----:B--2---:R-:W-:-:S03]  /*6800*/  FFMA R24, R13, R12, R24 ;  /* 0x0000000c0d187223 */ /* 0x004fc60000000018 */
[----:B------:R-:W2:Y:S04]  /*6810*/  LDG.E R12, desc[UR12][R8.64+0x10] ;  /* 0x0000100c080c7981 */ /* 0x000ea8000c1e1900 */
[----:B------:R-:W2:Y:S01]  /*6820*/  LDG.E R13, desc[UR12][R10.64+0x10] ;  /* 0x0000100c0a0d7981 */ /* 0x000ea2000c1e1900 */
[----:B------:R-:W-:-:S03]  /*6830*/  FFMA R29, R15, R14, R24 ;  /* 0x0000000e0f1d7223 */ /* 0x000fc60000000018 */
[----:B------:R-:W2:Y:S04]  /*6840*/  LDG.E R24, desc[UR12][R10.64+0x14] ;  /* 0x0000140c0a187981 */ /* 0x000ea8000c1e1900 */
[----:B------:R0:W2:Y:S04]  /*6850*/  LDG.E R14, desc[UR12][R8.64+0x18] ;  /* 0x0000180c080e7981 */ /* 0x0000a8000c1e1900 */
[----:B------:R-:W2:Y:S01]  /*6860*/  LDG.E R15, desc[UR12][R10.64+0x18] ;  /* 0x0000180c0a0f7981 */ /* 0x000ea2000c1e1900 */
[----:B----4-:R-:W-:-:S04]  /*6870*/  FFMA R19, R18, R19, R29 ;  /* 0x0000001312137223 */ /* 0x010fc8000000001d */
[----:B-----5:R-:W-:Y:S01]  /*6880*/  FFMA R19, R20, R21, R19 ;  /* 0x0000001514137223 */ /* 0x020fe20000000013 */
[----:B------:R-:W-:-:S03]  /*6890*/  UIADD3 UR8, UPT, UPT, UR8, 0x10, URZ ;  /* 0x0000001008087890 */ /* 0x000fc6000fffe0ff */
[----:B---3--:R-:W-:Y:S01]  /*68a0*/  FFMA R19, R22, R23, R19 ;  /* 0x0000001716137223 */ /* 0x008fe20000000013 */
[----:B------:R-:W-:-:S03]  /*68b0*/  UISETP.NE.AND UP1, UPT, UR8, URZ, UPT ;  /* 0x000000ff0800728c */ /* 0x000fc6000bf25270 */
[----:B------:R-:W-:Y:S01]  /*68c0*/  FFMA R16, R16, R17, R19 ;  /* 0x0000001110107223 */ /* 0x000fe20000000013 */
[----:B0-----:R-:W-:Y:S01]  /*68d0*/  IADD3 R8, P0, PT, R8, 0x40, RZ ;  /* 0x0000004008087810 */ /* 0x001fe20007f1e0ff */
[----:B------:R-:W-:-:S03]  /*68e0*/  VIADD R6, R6, 0x10 ;  /* 0x0000001006067836 */ /* 0x000fc60000000000 */
[----:B------:R-:W-:Y:S01]  /*68f0*/  IADD3.X R9, PT, PT, RZ, R9, RZ, P0, !PT ;  /* 0x00000009ff097210 */ /* 0x000fe200007fe4ff */
[----:B--2---:R-:W-:-:S04]  /*6900*/  FFMA R13, R13, R12, R16 ;  /* 0x0000000c0d0d7223 */ /* 0x004fc80000000010 */
[----:B------:R-:W-:-:S04]  /*6910*/  FFMA R24, R24, R25, R13 ;  /* 0x0000001918187223 */ /* 0x000fc8000000000d */
[----:B------:R-:W-:-:S04]  /*6920*/  FFMA R15, R15, R14, R24 ;  /* 0x0000000e0f0f7223 */ /* 0x000fc80000000018 */
[----:B------:R-:W-:Y:S01]  /*6930*/  FFMA R12, R26, R27, R15 ;  /* 0x0000001b1a0c7223 */ /* 0x000fe2000000000f */
[----:B------:R-:W-:Y:S06]  /*6940*/  BRA.U UP1, `(.L_x_112) ;  /* 0xfffffffd011c7547 */ /* 0x000fec000b83ffff */
.L_x_111:
[----:B------:R-:W-:Y:S01]  /*6950*/  IMAD R4, R7, UR9, R4 ;  /* 0x0000000907047c24 */ /* 0x000fe2000f8e0204 */
[----:B------:R-:W-:Y:S06]  /*6960*/  BRA.U !UP0, `(.L_x_110) ;  /* 0x0000000508287547 */ /* 0x000fec000b800000 */
[----:B------:R-:W-:Y:S02]  /*6970*/  UISETP.GE.U32.AND UP0, UPT, UR10, 0x8, UPT ;  /* 0x000000080a00788c */ /* 0x000fe4000bf06070 */
[----:B------:R-:W-:-:S04]  /*6980*/  ULOP3.LUT UR5, UR9, 0x7, URZ, 0xc0, !UPT ;  /* 0x0000000709057892 */ /* 0x000fc8000f8ec0ff */
[----:B------:R-:W-:-:S03]  /*6990*/  UISETP.NE.AND UP1, UPT, UR5, URZ, UPT ;  /* 0x000000ff0500728c */ /* 0x000fc6000bf25270 */
[----:B------:R-:W-:Y:S08]  /*69a0*/  BRA.U !UP0, `(.L_x_113) ;  /* 0x0000000108787547 */ /* 0x000ff0000b800000 */
[----:B012-4-:R-:W0:Y:S01]  /*69b0*/  LDC.64 R10, c[0x0][0x390] ;  /* 0x0000e400ff0a7b82 */ /* 0x017e220000000a00 */
        /* <DEDUP_REMOVED lines=29> */
.L_x_113:
[----:B------:R-:W-:Y:S05]  /*6b90*/  BRA.U !UP1, `(.L_x_110) ;  /* 0x00000001099c7547 */ /* 0x000fea000b800000 */
        /* <DEDUP_REMOVED lines=17> */
[----:B------:R-:W-:-:S02]  /*6cb0*/  VIADD R5, R5, 0x4 ;  /* 0x0000000405057836 */ /* 0x000fc40000000000 */
[----:B--2---:R-:W-:-:S04]  /*6cc0*/  FFMA R4, R13, R4, R12 ;  /* 0x000000040d047223 */ /* 0x004fc8000000000c */
[----:B---3--:R-:W-:-:S04]  /*6cd0*/  FFMA R4, R15, R6, R4 ;  /* 0x000000060f047223 */ /* 0x008fc80000000004 */
[----:B----4-:R-:W-:-:S04]  /*6ce0*/  FFMA R4, R17, R14, R4 ;  /* 0x0000000e11047223 */ /* 0x010fc80000000004 */
[----:B-----5:R-:W-:-:S07]  /*6cf0*/  FFMA R12, R19, R16, R4 ;  /* 0x00000010130c7223 */ /* 0x020fce0000000004 */
.L_x_114:
[----:B------:R-:W-:Y:S05]  /*6d00*/  BRA.U !UP1, `(.L_x_110) ;  /* 0x0000000109407547 */ /* 0x000fea000b800000 */
[----:B012-4-:R-:W0:Y:S01]  /*6d10*/  LDC.64 R10, c[0x0][0x3c0] ;  /* 0x0000f000ff0a7b82 */ /* 0x017e220000000a00 */
[----:B------:R-:W-:Y:S01]  /*6d20*/  IMAD R0, R2, R0, R7 ;  /* 0x0000000002007224 */ /* 0x000fe200078e0207 */
[----:B------:R-:W-:-:S06]  /*6d30*/  UIADD3 UR4, UPT, UPT, -UR4, URZ, URZ ;  /* 0x000000ff04047290 */ /* 0x000fcc000fffe1ff */
[----:B------:R-:W1:Y:S01]  /*6d40*/  LDC.64 R8, c[0x0][0x390] ;  /* 0x0000e400ff087b82 */ /* 0x000e620000000a00 */
[----:B0-----:R-:W-:-:S04]  /*6d50*/  IMAD.WIDE.U32 R6, R5, 0x4, R10 ;  /* 0x0000000405067825 */ /* 0x001fc800078e000a */
[----:B------:R-:W-:-:S07]  /*6d60*/  IMAD R11, R0, UR9, R5 ;  /* 0x00000009000b7c24 */ /* 0x000fce000f8e0205 */
.L_x_115:
[----:B-1----:R-:W-:Y:S01]  /*6d70*/  IMAD.WIDE R4, R11, 0x4, R8 ;  /* 0x000000040b047825 */ /* 0x002fe200078e0208 */
[----:B------:R0:W2:Y:S05]  /*6d80*/  LDG.E R0, desc[UR12][R6.64] ;  /* 0x0000000c06007981 */ /* 0x0000aa000c1e1900 */
[----:B------:R-:W2:Y:S01]  /*6d90*/  LDG.E R5, desc[UR12][R4.64] ;  /* 0x0000000c04057981 */ /* 0x000ea2000c1e1900 */
[----:B------:R-:W-:-:S04]  /*6da0*/  UIADD3 UR4, UPT, UPT, UR4, 0x1, URZ ;  /* 0x0000000104047890 */ /* 0x000fc8000fffe0ff */
[----:B------:R-:W-:Y:S01]  /*6db0*/  UISETP.NE.AND UP0, UPT, UR4, URZ, UPT ;  /* 0x000000ff0400728c */ /* 0x000fe2000bf05270 */
[----:B0-----:R-:W-:Y:S02]  /*6dc0*/  IADD3 R6, P0, PT, R6, 0x4, RZ ;  /* 0x0000000406067810 */ /* 0x001fe40007f1e0ff */
[----:B------:R-:W-:Y:S02]  /*6dd0*/  IADD3 R11, PT, PT, R11, 0x1, RZ ;  /* 0x000000010b0b7810 */ /* 0x000fe40007ffe0ff */
[----:B------:R-:W-:Y:S01]  /*6de0*/  IADD3.X R7, PT, PT, RZ, R7, RZ, P0, !PT ;  /* 0x00000007ff077210 */ /* 0x000fe200007fe4ff */
[----:B--2---:R-:W-:-:S03]  /*6df0*/  FFMA R12, R5, R0, R12 ;  /* 0x00000000050c7223 */ /* 0x004fc6000000000c */
[----:B------:R-:W-:Y:S05]  /*6e00*/  BRA.U UP0, `(.L_x_115) ;  /* 0xfffffffd00d87547 */ /* 0x000fea000b83ffff */
.L_x_110:
[----:B------:R-:W3:Y:S02]  /*6e10*/  LDCU UR4, c[0x0][0x3d8] ;  /* 0x00007b00ff0477ac */ /* 0x000ee40008000800 */
[----:B---3--:R-:W-:-:S05]  /*6e20*/  FADD R6, R12, -UR4 ;  /* 0x800000040c067e21 */ /* 0x008fca0008000000 */
[----:B------:R-:W-:Y:S01]  /*6e30*/  FMNMX.NAN R6, RZ, R6, !PT ;  /* 0x00000006ff067209 */ /* 0x000fe20007820000 */
[----:B------:R-:W-:Y:S06]  /*6e40*/  BRA `(.L_x_91) ;  /* 0x0000000c00207947 */ /* 0x000fec0003800000 */
.L_x_89:
[----:B------:R-:W3:Y:S02]  /*6e50*/  LDCU UR4, c[0x0][0x398] ;  /* 0x00007300ff0477ac */ /* 0x000ee40008000800 */
[----:B---3--:R-:W-:-:S04]  /*6e60*/  MOV R5, UR4 ;  /* 0x0000000400057c02 */ /* 0x008fc80008000f00 */
[----:B------:R-:W-:-:S04]  /*6e70*/  ISETP.GE.AND P0, PT, R5, 0x1, PT ;  /* 0x000000010500780c */ /* 0x000fc80003f06270 */
[----:B------:R-:W-:-:S13]  /*6e80*/  ISETP.LT.OR P0, PT, R7, RZ, !P0 ;  /* 0x000000ff0700720c */ /* 0x000fda0004701670 */
[----:B------:R-:W-:Y:S05]  /*6e90*/  @P0 BRA `(.L_x_116) ;  /* 0x0000000000680947 */ /* 0x000fea0003800000 */
[----:B------:R-:W-:Y:S01]  /*6ea0*/  IMAD.MOV.U32 R16, RZ, RZ, RZ ;  /* 0x000000ffff107224 */ /* 0x000fe200078e00ff */
[----:B------:R-:W3:Y:S06]  /*6eb0*/  LDCU UR8, c[0x0][0x398] ;  /* 0x00007300ff0877ac */ /* 0x000eec0008000800 */
.L_x_119:
[----:B012-4-:R-:W0:Y:S01]  /*6ec0*/  LDC.64 R8, c[0x0][0x390] ;  /* 0x0000e400ff087b82 */ /* 0x017e220000000a00 */
[----:B------:R-:W1:Y:S01]  /*6ed0*/  LDCU UR4, c[0x0][0x398] ;  /* 0x00007300ff0477ac */ /* 0x000e620008000800 */
[----:B------:R-:W-:Y:S01]  /*6ee0*/  BSSY.RELIABLE B1, `(.L_x_117) ;  /* 0x0000010000017945 */ /* 0x000fe20003800100 */
[----:B------:R-:W-:-:S05]  /*6ef0*/  MOV R7, RZ ;  /* 0x000000ff00077202 */ /* 0x000fca0000000f00 */
[----:B------:R-:W2:Y:S01]  /*6f00*/  LDC.64 R10, c[0x0][0x3d0] ;  /* 0x0000f400ff0a7b82 */ /* 0x000ea20000000a00 */
[----:B-1----:R-:W-:-:S07]  /*6f10*/  IMAD R18, R16, UR4, R4 ;  /* 0x0000000410127c24 */ /* 0x002fce000f8e0204 */
.L_x_118:
[----:B------:R-:W-:Y:S01]  /*6f20*/  IADD3 R13, PT, PT, R18, R7, RZ ;  /* 0x00000007120d7210 */ /* 0x000fe20007ffe0ff */
[----:B--2---:R-:W-:-:S04]  /*6f30*/  IMAD.WIDE.U32 R14, R7, 0x4, R10 ;  /* 0x00000004070e7825 */ /* 0x004fc800078e000a */
[----:B0-----:R-:W-:Y:S02]  /*6f40*/  IMAD.WIDE R12, R13, 0x4, R8 ;  /* 0x000000040d0c7825 */ /* 0x001fe400078e0208 */
[----:B------:R-:W2:Y:S04]  /*6f50*/  LDG.E R15, desc[UR12][R14.64] ;  /* 0x0000000c0e0f7981 */ /* 0x000ea8000c1e1900 */
[----:B------:R-:W2:Y:S02]  /*6f60*/  LDG.E R12, desc[UR12][R12.64] ;  /* 0x0000000c0c0c7981 */ /* 0x000ea4000c1e1900 */
[----:B--2---:R-:W-:-:S13]  /*6f70*/  FSETP.GT.AND P0, PT, R12, R15, PT ;  /* 0x0000000f0c00720b */ /* 0x004fda0003f04000 */
[----:B------:R-:W-:Y:S05]  /*6f80*/  @P0 BREAK.RELIABLE B1 ;  /* 0x0000000000010942 */ /* 0x000fea0003800100 */
[----:B------:R-:W-:Y:S05]  /*6f90*/  @P0 BRA `(.L_x_91) ;  /* 0x0000000800cc0947 */ /* 0x000fea0003800000 */
[----:B---3--:R-:W-:Y:S01]  /*6fa0*/  IMAD.U32 R5, RZ, RZ, UR8 ;  /* 0x00000008ff057e24 */ /* 0x008fe2000f8e00ff */
[----:B------:R-:W-:-:S04]  /*6fb0*/  IADD3 R7, PT, PT, R7, 0x1, RZ ;  /* 0x0000000107077810 */ /* 0x000fc80007ffe0ff */
[----:B------:R-:W-:-:S13]  /*6fc0*/  ISETP.NE.AND P0, PT, R7, R5, PT ;  /* 0x000000050700720c */ /* 0x000fda0003f05270 */
[----:B------:R-:W-:Y:S05]  /*6fd0*/  @P0 BRA `(.L_x_118) ;  /* 0xfffffffc00d00947 */ /* 0x000fea000383ffff */
[----:B------:R-:W-:Y:S05]  /*6fe0*/  BSYNC.RELIABLE B1 ;  /* 0x0000000000017941 */ /* 0x000fea0003800100 */
.L_x_117:
[----:B------:R-:W0:Y:S02]  /*6ff0*/  LDCU UR4, c[0x0][0x3bc] ;  /* 0x00007780ff0477ac */ /* 0x000e240008000800 */
[----:B0-----:R-:W-:-:S04]  /*7000*/  MOV R7, UR4 ;  /* 0x0000000400077c02 */ /* 0x001fc80008000f00 */
[C---:B------:R-:W-:Y:S02]  /*7010*/  ISETP.NE.AND P0, PT, R16.reuse, R7, PT ;  /* 0x000000071000720c */ /* 0x040fe40003f05270 */
[----:B------:R-:W-:-:S11]  /*7020*/  IADD3 R16, PT, PT, R16, 0x1, RZ ;  /* 0x0000000110107810 */ /* 0x000fd60007ffe0ff */
[----:B------:R-:W-:Y:S05]  /*7030*/  @P0 BRA `(.L_x_119) ;  /* 0xfffffffc00a00947 */ /* 0x000fea000383ffff */
.L_x_116:
[----:B------:R-:W-:Y:S01]  /*7040*/  ISETP.GE.AND P0, PT, R5, 0x1, PT ;  /* 0x000000010500780c */ /* 0x000fe20003f06270 */
[----:B------:R-:W-:Y:S01]  /*7050*/  BSSY.RECONVERGENT B1, `(.L_x_120) ;  /* 0x00000a4000017945 */ /* 0x000fe20003800200 */
[----:B------:R-:W-:-:S11]  /*7060*/  HFMA2 R16, -RZ, RZ, 0, 0 ;  /* 0x00000000ff107431 */ /* 0x000fd600000001ff */
[----:B------:R-:W-:Y:S05]  /*7070*/  @!P0 BRA `(.L_x_121) ;  /* 0x0000000800848947 */ /* 0x000fea0003800000 */
[C---:B------:R-:W-:Y:S01]  /*7080*/  VIADD R6, R5.reuse, 0xffffffff ;  /* 0xffffffff05067836 */ /* 0x040fe20000000000 */
[----:B------:R-:W-:Y:S01]  /*7090*/  LOP3.LUT R24, R5, 0xf, RZ, 0xc0, !PT ;  /* 0x0000000f05187812 */ /* 0x000fe200078ec0ff */
[----:B------:R-:W-:Y:S01]  /*70a0*/  BSSY.RECONVERGENT B2, `(.L_x_122) ;  /* 0x000004c000027945 */ /* 0x000fe20003800200 */
[----:B------:R-:W-:Y:S02]  /*70b0*/  MOV R16, RZ ;  /* 0x000000ff00107202 */ /* 0x000fe40000000f00 */
[----:B------:R-:W-:Y:S02]  /*70c0*/  ISETP.GE.U32.AND P0, PT, R6, 0xf, PT ;  /* 0x0000000f0600780c */ /* 0x000fe40003f06070 */
[----:B------:R-:W-:Y:S02]  /*70d0*/  ISETP.NE.AND P2, PT, R24, RZ, PT ;  /* 0x000000ff1800720c */ /* 0x000fe40003f45270 */
[----:B------:R-:W-:-:S09]  /*70e0*/  MOV R6, RZ ;  /* 0x000000ff00067202 */ /* 0x000fd20000000f00 */
[----:B------:R-:W-:Y:S05]  /*70f0*/  @!P0 BRA `(.L_x_123) ;  /* 0x0000000400188947 */ /* 0x000fea0003800000 */
[----:B012-4-:R-:W0:Y:S01]  /*7100*/  LDC.64 R8, c[0x0][0x390] ;  /* 0x0000e400ff087b82 */ /* 0x017e220000000a00 */
[----:B------:R-:W1:Y:S01]  /*7110*/  LDCU.64 UR4, c[0x0][0x3c0] ;  /* 0x00007800ff0477ac */ /* 0x000e620008000a00 */
[----:B------:R-:W-:Y:S01]  /*7120*/  IMAD R10, R2, R0, R7 ;  /* 0x00000000020a7224 */ /* 0x000fe200078e0207 */
[----:B------:R-:W-:Y:S01]  /*7130*/  LOP3.LUT R6, R5, 0x7ffffff0, RZ, 0xc0, !PT ;  /* 0x7ffffff005067812 */ /* 0x000fe200078ec0ff */
[----:B------:R-:W-:Y:S02]  /*7140*/  IMAD.MOV.U32 R16, RZ, RZ, RZ ;  /* 0x000000ffff107224 */ /* 0x000fe400078e00ff */
[----:B------:R-:W-:Y:S01]  /*7150*/  IMAD R15, R10, R5, RZ ;  /* 0x000000050a0f7224 */ /* 0x000fe200078e02ff */
[----:B------:R-:W-:Y:S01]  /*7160*/  IADD3 R14, PT, PT, -R6, RZ, RZ ;  /* 0x000000ff060e7210 */ /* 0x000fe20007ffe1ff */
[----:B-1----:R-:W-:-:S04]  /*7170*/  UIADD3 UR4, UP0, UPT, UR4, 0x20, URZ ;  /* 0x0000002004047890 */ /* 0x002fc8000ff1e0ff */
[----:B------:R-:W-:Y:S01]  /*7180*/  UIADD3.X UR5, UPT, UPT, URZ, UR5, URZ, UP0, !UPT ;  /* 0x00000005ff057290 */ /* 0x000fe200087fe4ff */
[----:B0-----:R-:W-:Y:S02]  /*7190*/  IADD3 R8, P0, PT, R8, 0x20, RZ ;  /* 0x0000002008087810 */ /* 0x001fe40007f1e0ff */
[----:B------:R-:W-:Y:S02]  /*71a0*/  MOV R18, UR4 ;  /* 0x0000000400127c02 */ /* 0x000fe40008000f00 */
[----:B------:R-:W-:Y:S02]  /*71b0*/  IADD3.X R9, PT, PT, RZ, R9, RZ, P0, !PT ;  /* 0x00000009ff097210 */ /* 0x000fe400007fe4ff */
[----:B------:R-:W-:-:S07]  /*71c0*/  MOV R19, UR5 ;  /* 0x0000000500137c02 */ /* 0x000fce0008000f00 */
.L_x_124:
[----:B------:R-:W-:Y:S01]  /*71d0*/  IMAD.WIDE R12, R15, 0x4, R8 ;  /* 0x000000040f0c7825 */ /* 0x000fe200078e0208 */
[----:B------:R-:W-:-:S03]  /*71e0*/  MOV R11, R19 ;  /* 0x00000013000b7202 */ /* 0x000fc60000000f00 */
[----:B------:R-:W-:Y:S01]  /*71f0*/  IMAD.MOV.U32 R10, RZ, RZ, R18 ;  /* 0x000000ffff0a7224 */ /* 0x000fe200078e0012 */
[----:B------:R-:W2:Y:S04]  /*7200*/  LDG.E R19, desc[UR12][R12.64+-0x20] ;  /* 0xffffe00c0c137981 */ /* 0x000ea8000c1e1900 */
[----:B------:R-:W2:Y:S04]  /*7210*/  LDG.E R18, desc[UR12][R10.64+-0x20] ;  /* 0xffffe00c0a127981 */ /* 0x000ea8000c1e1900 */
[----:B------:R-:W3:Y:S04]  /*7220*/  LDG.E R26, desc[UR12][R10.64+-0x1c] ;  /* 0xffffe40c0a1a7981 */ /* 0x000ee8000c1e1900 */
[----:B------:R-:W3:Y:S04]  /*7230*/  LDG.E R23, desc[UR12][R12.64+-0x1c] ;  /* 0xffffe40c0c177981 */ /* 0x000ee8000c1e1900 */
[----:B------:R-:W4:Y:S04]  /*7240*/  LDG.E R20, desc[UR12][R10.64+-0x18] ;  /* 0xffffe80c0a147981 */ /* 0x000f28000c1e1900 */
[----:B------:R-:W4:Y:S04]  /*7250*/  LDG.E R21, desc[UR12][R12.64+-0x18] ;  /* 0xffffe80c0c157981 */ /* 0x000f28000c1e1900 */
[----:B------:R-:W5:Y:S04]  /*7260*/  LDG.E R17, desc[UR12][R10.64+-0x14] ;  /* 0xffffec0c0a117981 */ /* 0x000f68000c1e1900 */
[----:B------:R-:W5:Y:S04]  /*7270*/  LDG.E R22, desc[UR12][R12.64+-0x14] ;  /* 0xffffec0c0c167981 */ /* 0x000f68000c1e1900 */
[----:B------:R-:W5:Y:S01]  /*7280*/  LDG.E R25, desc[UR12][R12.64+-0x10] ;  /* 0xfffff00c0c197981 */ /* 0x000f62000c1e1900 */
[----:B--2---:R-:W-:-:S03]  /*7290*/  FFMA R18, R19, R18, R16 ;  /* 0x0000001213127223 */ /* 0x004fc60000000010 */
[----:B------:R-:W2:Y:S04]  /*72a0*/  LDG.E R16, desc[UR12][R10.64+-0x10] ;  /* 0xfffff00c0a107981 */ /* 0x000ea8000c1e1900 */
[----:B------:R-:W2:Y:S01]  /*72b0*/  LDG.E R19, desc[UR12][R12.64+-0xc] ;  /* 0xfffff40c0c137981 */ /* 0x000ea2000c1e1900 */
[----:B---3--:R-:W-:-:S03]  /*72c0*/  FFMA R26, R23, R26, R18 ;  /* 0x0000001a171a7223 */ /* 0x008fc60000000012 */
[----:B------:R-:W3:Y:S01]  /*72d0*/  LDG.E R18, desc[UR12][R10.64+-0xc] ;  /* 0xfffff40c0a127981 */ /* 0x000ee2000c1e1900 */
[----:B----4-:R-:W-:-:S03]  /*72e0*/  FFMA R23, R21, R20, R26 ;  /* 0x0000001415177223 */ /* 0x010fc6000000001a */
[----:B------:R-:W4:Y:S04]  /*72f0*/  LDG.E R20, desc[UR12][R10.64+-0x8] ;  /* 0xfffff80c0a147981 */ /* 0x000f28000c1e1900 */
[----:B------:R-:W4:Y:S01]  /*7300*/  LDG.E R21, desc[UR12][R12.64+-0x8] ;  /* 0xfffff80c0c157981 */ /* 0x000f22000c1e1900 */
[----:B-----5:R-:W-:-:S03]  /*7310*/  FFMA R26, R22, R17, R23 ;  /* 0x00000011161a7223 */ /* 0x020fc60000000017 */
[----:B------:R-:W5:Y:S04]  /*7320*/  LDG.E R22, desc[UR12][R10.64+-0x4] ;  /* 0xfffffc0c0a167981 */ /* 0x000f68000c1e1900 */
[----:B------:R-:W5:Y:S04]  /*7330*/  LDG.E R23, desc[UR12][R12.64+-0x4] ;  /* 0xfffffc0c0c177981 */ /* 0x000f68000c1e1900 */
[----:B------:R-:W5:Y:S01]  /*7340*/  LDG.E R17, desc[UR12][R10.64] ;  /* 0x0000000c0a117981 */ /* 0x000f62000c1e1900 */
[----:B--2---:R-:W-:-:S03]  /*7350*/  FFMA R26, R25, R16, R26 ;  /* 0x00000010191a7223 */ /* 0x004fc6000000001a */
[----:B------:R-:W2:Y:S01]  /*7360*/  LDG.E R16, desc[UR12][R12.64] ;  /* 0x0000000c0c107981 */ /* 0x000ea2000c1e1900 */
[----:B---3--:R-:W-:-:S03]  /*7370*/  FFMA R26, R19, R18, R26 ;  /* 0x00000012131a7223 */ /* 0x008fc6000000001a */
[----:B------:R-:W3:Y:S04]  /*7380*/  LDG.E R19, desc[UR12][R10.64+0x4] ;  /* 0x0000040c0a137981 */ /* 0x000ee8000c1e1900 */
        /* <DEDUP_REMOVED lines=9> */
[----:B------:R-:W2:Y:S04]  /*7420*/  LDG.E R17, desc[UR12][R10.64+0x10] ;  /* 0x0000100c0a117981 */ /* 0x000ea8000c1e1900 */
[----:B------:R-:W2:Y:S01]  /*7430*/  LDG.E R16, desc[UR12][R12.64+0x10] ;  /* 0x0000100c0c107981 */ /* 0x000ea2000c1e1900 */
[----:B---3--:R-:W-:-:S03]  /*7440*/  FFMA R25, R18, R19, R25 ;  /* 0x0000001312197223 */ /* 0x008fc60000000019 */
[----:B------:R-:W3:Y:S04]  /*7450*/  LDG.E R19, desc[UR12][R10.64+0x14] ;  /* 0x0000140c0a137981 */ /* 0x000ee8000c1e1900 */
[----:B------:R-:W3:Y:S01]  /*7460*/  LDG.E R18, desc[UR12][R12.64+0x14] ;  /* 0x0000140c0c127981 */ /* 0x000ee2000c1e1900 */
[----:B----4-:R-:W-:-:S03]  /*7470*/  FFMA R28, R20, R21, R25 ;  /* 0x00000015141c7223 */ /* 0x010fc60000000019 */
[----:B------:R-:W4:Y:S04]  /*7480*/  LDG.E R21, desc[UR12][R10.64+0x18] ;  /* 0x0000180c0a157981 */ /* 0x000f28000c1e1900 */
[----:B------:R-:W4:Y:S04]  /*7490*/  LDG.E R20, desc[UR12][R12.64+0x18] ;  /* 0x0000180c0c147981 */ /* 0x000f28000c1e1900 */
[----:B------:R-:W4:Y:S01]  /*74a0*/  LDG.E R25, desc[UR12][R12.64+0x1c] ;  /* 0x00001c0c0c197981 */ /* 0x000f22000c1e1900 */
[----:B------:R-:W-:Y:S01]  /*74b0*/  IADD3 R14, PT, PT, R14, 0x10, RZ ;  /* 0x000000100e0e7810 */ /* 0x000fe20007ffe0ff */
[----:B-----5:R-:W-:-:S03]  /*74c0*/  FFMA R23, R23, R22, R28 ;  /* 0x0000001617177223 */ /* 0x020fc6000000001c */
[----:B------:R-:W-:Y:S01]  /*74d0*/  ISETP.NE.AND P0, PT, R14, RZ, PT ;  /* 0x000000ff0e00720c */ /* 0x000fe20003f05270 */
[----:B------:R-:W-:Y:S02]  /*74e0*/  VIADD R15, R15, 0x10 ;  /* 0x000000100f0f7836 */ /* 0x000fe40000000000 */
[----:B--2---:R-:W-:-:S04]  /*74f0*/  FFMA R17, R16, R17, R23 ;  /* 0x0000001110117223 */ /* 0x004fc80000000017 */
[----:B---3--:R-:W-:Y:S01]  /*7500*/  FFMA R17, R18, R19, R17 ;  /* 0x0000001312117223 */ /* 0x008fe20000000011 */
[----:B------:R-:W-:-:S04]  /*7510*/  IADD3 R18, P1, PT, R10, 0x40, RZ ;  /* 0x000000400a127810 */ /* 0x000fc80007f3e0ff */
[----:B------:R-:W-:Y:S01]  /*7520*/  IADD3.X R19, PT, PT, RZ, R11, RZ, P1, !PT ;  /* 0x0000000bff137210 */ /* 0x000fe20000ffe4ff */
[----:B----4-:R-:W-:-:S04]  /*7530*/  FFMA R20, R20, R21, R17 ;  /* 0x0000001514147223 */ /* 0x010fc80000000011 */
[----:B------:R-:W-:Y:S01]  /*7540*/  FFMA R16, R25, R26, R20 ;  /* 0x0000001a19107223 */ /* 0x000fe20000000014 */
[----:B------:R-:W-:Y:S06]  /*7550*/  @P0 BRA `(.L_x_124) ;  /* 0xfffffffc001c0947 */ /* 0x000fec000383ffff */
.L_x_123:
[----:B------:R-:W-:Y:S05]  /*7560*/  BSYNC.RECONVERGENT B2 ;  /* 0x0000000000027941 */ /* 0x000fea0003800200 */
.L_x_122:
        /* <DEDUP_REMOVED lines=37> */
.L_x_126:
[----:B------:R-:W-:Y:S05]  /*77c0*/  BSYNC.RECONVERGENT B2 ;  /* 0x0000000000027941 */ /* 0x000fea0003800200 */
.L_x_125:
        /* <DEDUP_REMOVED lines=24> */
.L_x_128:
[----:B------:R-:W-:Y:S05]  /*7950*/  BSYNC.RECONVERGENT B2 ;  /* 0x0000000000027941 */ /* 0x000fea0003800200 */
.L_x_127:
[----:B------:R-:W-:Y:S05]  /*7960*/  @!P1 BRA `(.L_x_121) ;  /* 0x0000000000489947 */ /* 0x000fea0003800000 */
[----:B-1----:R-:W0:Y:S01]  /*7970*/  LDC.64 R10, c[0x0][0x3c0] ;  /* 0x0000f000ff0a7b82 */ /* 0x002e220000000a00 */
[----:B------:R-:W-:-:S04]  /*7980*/  IMAD R0, R2, R0, R7 ;  /* 0x0000000002007224 */ /* 0x000fc800078e0207 */
[----:B------:R-:W-:Y:S01]  /*7990*/  IMAD R13, R0, R5, R6 ;  /* 0x00000005000d7224 */ /* 0x000fe200078e0206 */
[----:B------:R-:W-:Y:S02]  /*79a0*/  IADD3 R0, PT, PT, -R4, RZ, RZ ;  /* 0x000000ff04007210 */ /* 0x000fe40007ffe1ff */
[----:B------:R-:W1:Y:S01]  /*79b0*/  LDC.64 R8, c[0x0][0x390] ;  /* 0x0000e400ff087b82 */ /* 0x000e620000000a00 */
[----:B0-----:R-:W-:-:S07]  /*79c0*/  IMAD.WIDE.U32 R10, R6, 0x4, R10 ;  /* 0x00000004060a7825 */ /* 0x001fce00078e000a */
.L_x_129:
[----:B-1----:R-:W-:Y:S01]  /*79d0*/  IMAD.WIDE R4, R13, 0x4, R8 ;  /* 0x000000040d047825 */ /* 0x002fe200078e0208 */
[----:B------:R-:W-:Y:S02]  /*79e0*/  MOV R6, R10 ;  /* 0x0000000a00067202 */ /* 0x000fe40000000f00 */
[----:B------:R-:W-:-:S03]  /*79f0*/  MOV R7, R11 ;  /* 0x0000000b00077202 */ /* 0x000fc60000000f00 */
[----:B------:R-:W2:Y:S04]  /*7a00*/  LDG.E R5, desc[UR12][R4.64] ;  /* 0x0000000c04057981 */ /* 0x000ea8000c1e1900 */
[----:B------:R-:W2:Y:S01]  /*7a10*/  LDG.E R6, desc[UR12][R6.64] ;  /* 0x0000000c06067981 */ /* 0x000ea2000c1e1900 */
[----:B------:R-:W-:Y:S01]  /*7a20*/  VIADD R0, R0, 0x1 ;  /* 0x0000000100007836 */ /* 0x000fe20000000000 */
[----:B------:R-:W-:Y:S02]  /*7a30*/  IADD3 R10, P1, PT, R10, 0x4, RZ ;  /* 0x000000040a0a7810 */ /* 0x000fe40007f3e0ff */
[----:B------:R-:W-:Y:S02]  /*7a40*/  IADD3 R13, PT, PT, R13, 0x1, RZ ;  /* 0x000000010d0d7810 */ /* 0x000fe40007ffe0ff */
[----:B------:R-:W-:-:S02]  /*7a50*/  ISETP.NE.AND P0, PT, R0, RZ, PT ;  /* 0x000000ff0000720c */ /* 0x000fc40003f05270 */
[----:B------:R-:W-:Y:S01]  /*7a60*/  IADD3.X R11, PT, PT, RZ, R11, RZ, P1, !PT ;  /* 0x0000000bff0b7210 */ /* 0x000fe20000ffe4ff */
[----:B--2---:R-:W-:-:S10]  /*7a70*/  FFMA R16, R5, R6, R16 ;  /* 0x0000000605107223 */ /* 0x004fd40000000010 */
[----:B------:R-:W-:Y:S05]  /*7a80*/  @P0 BRA `(.L_x_129) ;  /* 0xfffffffc00d00947 */ /* 0x000fea000383ffff */
.L_x_121:
[----:B------:R-:W-:Y:S05]  /*7a90*/  BSYNC.RECONVERGENT B1 ;  /* 0x0000000000017941 */ /* 0x000fea0003800200 */
.L_x_120:
[----:B------:R-:W3:Y:S02]  /*7aa0*/  LDCU UR4, c[0x0][0x3d8] ;  /* 0x00007b00ff0477ac */ /* 0x000ee40008000800 */
[----:B---3--:R-:W-:-:S05]  /*7ab0*/  FADD R6, R16, -UR4 ;  /* 0x8000000410067e21 */ /* 0x008fca0008000000 */
[----:B------:R-:W-:-:S07]  /*7ac0*/  FMNMX.NAN R6, RZ, R6, !PT ;  /* 0x00000006ff067209 */ /* 0x000fce0007820000 */
.L_x_91:
[----:B---3--:R-:W-:Y:S05]  /*7ad0*/  BSYNC.RECONVERGENT B0 ;  /* 0x0000000000007941 */ /* 0x008fea0003800200 */
.L_x_48:
[----:B------:R-:W3:Y:S01]  /*7ae0*/  LDCU.128 UR4, c[0x0][0x380] ;  /* 0x00007000ff0477ac */ /* 0x000ee20008000c00 */
[----:B------:R-:W-:Y:S01]  /*7af0*/  SHF.L.U32 R4, R2, 0x2, RZ ;  /* 0x0000000202047819 */ /* 0x000fe200000006ff */
[----:B------:R-:W-:Y:S01]  /*7b00*/  FMUL R7, R6, R6 ;  /* 0x0000000606077220 */ /* 0x000fe20000400000 */
[----:B------:R-:W-:Y:S02]  /*7b10*/  SHF.L.U64.HI R0, R2, 0x2, R3 ;  /* 0x0000000202007819 */ /* 0x000fe40000010203 */
[C---:B---3--:R-:W-:Y:S02]  /*7b20*/  IADD3 R2, P0, PT, R4.reuse, UR4, RZ ;  /* 0x0000000404027c10 */ /* 0x048fe4000ff1e0ff */
[----:B------:R-:W-:Y:S02]  /*7b30*/  IADD3 R4, P1, PT, R4, UR6, RZ ;  /* 0x0000000604047c10 */ /* 0x000fe4000ff3e0ff */
[C---:B------:R-:W-:Y:S02]  /*7b40*/  IADD3.X R3, PT, PT, R0.reuse, UR5, RZ, P0, !PT ;  /* 0x0000000500037c10 */ /* 0x040fe400087fe4ff */
[----:B------:R-:W-:-:S03]  /*7b50*/  IADD3.X R5, PT, PT, R0, UR7, RZ, P1, !PT ;  /* 0x0000000700057c10 */ /* 0x000fc60008ffe4ff */
[----:B------:R-:W-:Y:S04]  /*7b60*/  STG.E desc[UR12][R2.64], R6 ;  /* 0x0000000602007986 */ /* 0x000fe8000c10190c */
[----:B------:R-:W-:Y:S01]  /*7b70*/  STG.E desc[UR12][R4.64], R7 ;  /* 0x0000000704007986 */ /* 0x000fe2000c10190c */
[----:B------:R-:W-:Y:S05]  /*7b80*/  EXIT ;  /* 0x000000000000794d */ /* 0x000fea0003800000 */
        .weak           $__internal_0_$__cuda_sm20_sqrt_rn_f32_slowpath
        .type           $__internal_0_$__cuda_sm20_sqrt_rn_f32_slowpath,@function
        .size           $__internal_0_$__cuda_sm20_sqrt_rn_f32_slowpath,($__internal_1_$__cuda_sm3x_div_rn_noftz_f32_slowpath - $__internal_0_$__cuda_sm20_sqrt_rn_f32_slowpath)
$__internal_0_$__cuda_sm20_sqrt_rn_f32_slowpath:
[----:B------:R-:W-:-:S13]  /*7b90*/  LOP3.LUT P0, RZ, R0, 0x7fffffff, RZ, 0xc0, !PT ;  /* 0x7fffffff00ff7812 */ /* 0x000fda000780c0ff */
[----:B------:R-:W-:Y:S01]  /*7ba0*/  @!P0 IMAD.MOV.U32 R20, RZ, RZ, R0 ;  /* 0x000000ffff148224 */ /* 0x000fe200078e0000 */
[----:B------:R-:W-:Y:S06]  /*7bb0*/  @!P0 BRA `(.L_x_130) ;  /* 0x0000000000408947 */ /* 0x000fec0003800000 */
[----:B------:R-:W-:-:S13]  /*7bc0*/  FSETP.GEU.FTZ.AND P0, PT, R0, RZ, PT ;  /* 0x000000ff0000720b */ /* 0x000fda0003f1e000 */
[----:B------:R-:W-:Y:S01]  /*7bd0*/  @!P0 MOV R20, 0x7fffffff ;  /* 0x7fffffff00148802 */ /* 0x000fe20000000f00 */
[----:B------:R-:W-:Y:S06]  /*7be0*/  @!P0 BRA `(.L_x_130) ;  /* 0x0000000000348947 */ /* 0x000fec0003800000 */
[----:B------:R-:W-:-:S13]  /*7bf0*/  FSETP.GTU.FTZ.AND P0, PT, |R0|, +INF , PT ;  /* 0x7f8000000000780b */ /* 0x000fda0003f1c200 */
[----:B------:R-:W-:Y:S01]  /*7c00*/  @P0 FADD.FTZ R20, R0, 1 ;  /* 0x3f80000000140421 */ /* 0x000fe20000010000 */
[----:B------:R-:W-:Y:S06]  /*7c10*/  @P0 BRA `(.L_x_130) ;  /* 0x0000000000280947 */ /* 0x000fec0003800000 */
[----:B------:R-:W-:-:S13]  /*7c20*/  FSETP.NEU.FTZ.AND P0, PT, |R0|, +INF , PT ;  /* 0x7f8000000000780b */ /* 0x000fda0003f1d200 */
[----:B------:R-:W-:-:S04]  /*7c30*/  @P0 FFMA R21, R0, 1.84467440737095516160e+19, RZ ;  /* 0x5f80000000150823 */ /* 0x000fc800000000ff */
[----:B------:R-:W0:Y:S02]  /*7c40*/  @P0 MUFU.RSQ R20, R21 ;  /* 0x0000001500140308 */ /* 0x000e240000001400 */
[----:B0-----:R-:W-:-:S04]  /*7c50*/  @P0 FMUL.FTZ R13, R21, R20 ;  /* 0x00000014150d0220 */ /* 0x001fc80000410000 */
[----:B------:R-:W-:-:S04]  /*7c60*/  @P0 FADD.FTZ R22, -R13, -RZ ;  /* 0x800000ff0d160221 */ /* 0x000fc80000010100 */
[----:B------:R-:W-:Y:S01]  /*7c70*/  @P0 FFMA R22, R13, R22, R21 ;  /* 0x000000160d160223 */ /* 0x000fe20000000015 */
[----:B------:R-:W-:Y:S01]  /*7c80*/  @P0 FMUL.FTZ R21, R20, 0.5 ;  /* 0x3f00000014150820 */ /* 0x000fe20000410000 */
[----:B------:R-:W-:-:S03]  /*7c90*/  @!P0 MOV R20, R0 ;  /* 0x0000000000148202 */ /* 0x000fc60000000f00 */
[----:B------:R-:W-:-:S04]  /*7ca0*/  @P0 FFMA R21, R22, R21, R13 ;  /* 0x0000001516150223 */ /* 0x000fc8000000000d */
[----:B------:R-:W-:-:S07]  /*7cb0*/  @P0 FMUL.FTZ R20, R21, 2.3283064365386962891e-10 ;  /* 0x2f80000015140820 */ /* 0x000fce0000410000 */
.L_x_130:
[----:B------:R-:W-:Y:S01]  /*7cc0*/  MOV R28, R8 ;  /* 0x00000008001c7202 */ /* 0x000fe20000000f00 */
[----:B------:R-:W-:-:S04]  /*7cd0*/  IMAD.MOV.U32 R29, RZ, RZ, 0x0 ;  /* 0x00000000ff1d7424 */ /* 0x000fc800078e00ff */
[----:B------:R-:W-:Y:S05]  /*7ce0*/  RET.REL.NODEC R28 `(_Z8priceGPUPfS_S_ifS_S_S_fiS_S_S_fiP17curandStateXORWOWim) ;  /* 0xffffff801cc47950 */ /* 0x000fea0003c3ffff */
        .weak           $__internal_1_$__cuda_sm3x_div_rn_noftz_f32_slowpath
        .type           $__internal_1_$__cuda_sm3x_div_rn_noftz_f32_slowpath,@function
        .size           $__internal_1_$__cuda_sm3x_div_rn_noftz_f32_slowpath,(.L_x_144 - $__internal_1_$__cuda_sm3x_div_rn_noftz_f32_slowpath)
$__internal_1_$__cuda_sm3x_div_rn_noftz_f32_slowpath:
[--C-:B------:R-:W-:Y:S01]  /*7cf0*/  SHF.R.U32.HI R12, RZ, 0x17, R23.reuse ;  /* 0x00000017ff0c7819 */ /* 0x100fe20000011617 */
[----:B------:R-:W-:Y:S01]  /*7d00*/  BSSY.RECONVERGENT B2, `(.L_x_131) ;  /* 0x0000064000027945 */ /* 0x000fe20003800200 */
[----:B------:R-:W-:Y:S01]  /*7d10*/  SHF.R.U32.HI R7, RZ, 0x17, R0 ;  /* 0x00000017ff077819 */ /* 0x000fe20000011600 */
[----:B------:R-:W-:Y:S01]  /*7d20*/  IMAD.MOV.U32 R14, RZ, RZ, R23 ;  /* 0x000000ffff0e7224 */ /* 0x000fe200078e0017 */
[----:B------:R-:W-:Y:S02]  /*7d30*/  LOP3.LUT R12, R12, 0xff, RZ, 0xc0, !PT ;  /* 0x000000ff0c0c7812 */ /* 0x000fe400078ec0ff */
[----:B------:R-:W-:Y:S02]  /*7d40*/  LOP3.LUT R16, R7, 0xff, RZ, 0xc0, !PT ;  /* 0x000000ff07107812 */ /* 0x000fe400078ec0ff */
[----:B------:R-:W-:Y:S02]  /*7d50*/  IADD3 R17, PT, PT, R12, -0x1, RZ ;  /* 0xffffffff0c117810 */ /* 0x000fe40007ffe0ff */
[----:B------:R-:W-:-:S02]  /*7d60*/  IADD3 R15, PT, PT, R16, -0x1, RZ ;  /* 0xffffffff100f7810 */ /* 0x000fc40007ffe0ff */
[----:B------:R-:W-:Y:S02]  /*7d70*/  ISETP.GT.U32.AND P0, PT, R17, 0xfd, PT ;  /* 0x000000fd1100780c */ /* 0x000fe40003f04070 */
[----:B------:R-:W-:Y:S02]  /*7d80*/  MOV R7, R0 ;  /* 0x0000000000077202 */ /* 0x000fe40000000f00 */
[----:B------:R-:W-:-:S13]  /*7d90*/  ISETP.GT.U32.OR P0, PT, R15, 0xfd, P0 ;  /* 0x000000fd0f00780c */ /* 0x000fda0000704470 */
[----:B------:R-:W-:Y:S01]  /*7da0*/  @!P0 MOV R13, RZ ;  /* 0x000000ff000d8202 */ /* 0x000fe20000000f00 */
[----:B------:R-:W-:Y:S06]  /*7db0*/  @!P0 BRA `(.L_x_132) ;  /* 0x00000000005c8947 */ /* 0x000fec0003800000 */
[----:B------:R-:W-:Y:S02]  /*7dc0*/  FSETP.GTU.FTZ.AND P0, PT, |R0|, +INF , PT ;  /* 0x7f8000000000780b */ /* 0x000fe40003f1c200 */
[----:B------:R-:W-:-:S04]  /*7dd0*/  FSETP.GTU.FTZ.AND P1, PT, |R23|, +INF , PT ;  /* 0x7f8000001700780b */ /* 0x000fc80003f3c200 */
[----:B------:R-:W-:-:S13]  /*7de0*/  PLOP3.LUT P0, PT, P0, P1, PT, 0xf8, 0x8f ;  /* 0x00000000008f781c */ /* 0x000fda0000703f70 */
[----:B------:R-:W-:Y:S05]  /*7df0*/  @P0 BRA `(.L_x_133) ;  /* 0x00000004004c0947 */ /* 0x000fea0003800000 */
[----:B------:R-:W-:-:S13]  /*7e00*/  LOP3.LUT P0, RZ, R14, 0x7fffffff, R7, 0xc8, !PT ;  /* 0x7fffffff0eff7812 */ /* 0x000fda000780c807 */
[----:B------:R-:W-:Y:S05]  /*7e10*/  @!P0 BRA `(.L_x_134) ;  /* 0x00000004003c8947 */ /* 0x000fea0003800000 */
[C---:B------:R-:W-:Y:S02]  /*7e20*/  FSETP.NEU.FTZ.AND P0, PT, |R0|.reuse, +INF , PT ;  /* 0x7f8000000000780b */ /* 0x040fe40003f1d200 */
[----:B------:R-:W-:Y:S02]  /*7e30*/  FSETP.NEU.FTZ.AND P2, PT, |R23|, +INF , PT ;  /* 0x7f8000001700780b */ /* 0x000fe40003f5d200 */
[----:B------:R-:W-:-:S11]  /*7e40*/  FSETP.NEU.FTZ.AND P1, PT, |R0|, +INF , PT ;  /* 0x7f8000000000780b */ /* 0x000fd60003f3d200 */
[----:B------:R-:W-:Y:S05]  /*7e50*/  @!P2 BRA !P0, `(.L_x_134) ;  /* 0x00000004002ca947 */ /* 0x000fea0004000000 */
[----:B------:R-:W-:-:S04]  /*7e60*/  LOP3.LUT P0, RZ, R7, 0x7fffffff, RZ, 0xc0, !PT ;  /* 0x7fffffff07ff7812 */ /* 0x000fc8000780c0ff */
[----:B------:R-:W-:-:S13]  /*7e70*/  PLOP3.LUT P0, PT, P2, P0, PT, 0x2f, 0xf2 ;  /* 0x0000000000f2781c */ /* 0x000fda0001700577 */
[----:B------:R-:W-:Y:S05]  /*7e80*/  @P0 BRA `(.L_x_135) ;  /* 0x0000000400180947 */ /* 0x000fea0003800000 */
[----:B------:R-:W-:-:S04]  /*7e90*/  LOP3.LUT P0, RZ, R14, 0x7fffffff, RZ, 0xc0, !PT ;  /* 0x7fffffff0eff7812 */ /* 0x000fc8000780c0ff */
[----:B------:R-:W-:-:S13]  /*7ea0*/  PLOP3.LUT P0, PT, P1, P0, PT, 0x2f, 0xf2 ;  /* 0x0000000000f2781c */ /* 0x000fda0000f00577 */
[----:B------:R-:W-:Y:S05]  /*7eb0*/  @P0 BRA `(.L_x_136) ;  /* 0x0000000400000947 */ /* 0x000fea0003800000 */
[----:B------:R-:W-:Y:S02]  /*7ec0*/  ISETP.GE.AND P0, PT, R15, RZ, PT ;  /* 0x000000ff0f00720c */ /* 0x000fe40003f06270 */
[----:B------:R-:W-:-:S11]  /*7ed0*/  ISETP.GE.AND P1, PT, R17, RZ, PT ;  /* 0x000000ff1100720c */ /* 0x000fd60003f26270 */
[----:B------:R-:W-:Y:S01]  /*7ee0*/  @P0 MOV R13, RZ ;  /* 0x000000ff000d0202 */ /* 0x000fe20000000f00 */
[----:B------:R-:W-:Y:S01]  /*7ef0*/  @!P0 FFMA R7, R0, 1.84467440737095516160e+19, RZ ;  /* 0x5f80000000078823 */ /* 0x000fe200000000ff */
[----:B------:R-:W-:Y:S01]  /*7f00*/  @!P0 MOV R13, 0xffffffc0 ;  /* 0xffffffc0000d8802 */ /* 0x000fe20000000f00 */
[----:B------:R-:W-:-:S04]  /*7f10*/  @!P1 FFMA R14, R23, 1.84467440737095516160e+19, RZ ;  /* 0x5f800000170e9823 */ /* 0x000fc800000000ff */
[----:B------:R-:W-:-:S07]  /*7f20*/  @!P1 VIADD R13, R13, 0x40 ;  /* 0x000000400d0d9836 */ /* 0x000fce0000000000 */
.L_x_132:
[----:B------:R-:W-:Y:S01]  /*7f30*/  LEA R15, R12, 0xc0800000, 0x17 ;  /* 0xc08000000c0f7811 */ /* 0x000fe200078eb8ff */
[----:B------:R-:W-:Y:S01]  /*7f40*/  BSSY.RECONVERGENT B3, `(.L_x_137) ;  /* 0x0000036000037945 */ /* 0x000fe20003800200 */
[----:B------:R-:W-:Y:S02]  /*7f50*/  IADD3 R16, PT, PT, R16, -0x7f, RZ ;  /* 0xffffff8110107810 */ /* 0x000fe40007ffe0ff */
[----:B------:R-:W-:-:S03]  /*7f60*/  IADD3 R17, PT, PT, -R15, R14, RZ ;  /* 0x0000000e0f117210 */ /* 0x000fc60007ffe1ff */
[C---:B------:R-:W-:Y:S01]  /*7f70*/  IMAD R7, R16.reuse, -0x800000, R7 ;  /* 0xff80000010077824 */ /* 0x040fe200078e0207 */
[----:B------:R-:W0:Y:S01]  /*7f80*/  MUFU.RCP R14, R17 ;  /* 0x00000011000e7308 */ /* 0x000e220000001000 */
[----:B------:R-:W-:Y:S01]  /*7f90*/  FADD.FTZ R18, -R17, -RZ ;  /* 0x800000ff11127221 */ /* 0x000fe20000010100 */
[----:B------:R-:W-:-:S04]  /*7fa0*/  IADD3 R16, PT, PT, R16, 0x7f, -R12 ;  /* 0x0000007f10107810 */ /* 0x000fc80007ffe80c */
[----:B------:R-:W-:Y:S01]  /*7fb0*/  IADD3 R16, PT, PT, R16, R13, RZ ;  /* 0x0000000d10107210 */ /* 0x000fe20007ffe0ff */
[----:B0-----:R-:W-:-:S04]  /*7fc0*/  FFMA R15, R14, R18, 1 ;  /* 0x3f8000000e0f7423 */ /* 0x001fc80000000012 */
[----:B------:R-:W-:-:S04]  /*7fd0*/  FFMA R14, R14, R15, R14 ;  /* 0x0000000f0e0e7223 */ /* 0x000fc8000000000e */
[----:B------:R-:W-:-:S04]  /*7fe0*/  FFMA R15, R7, R14, RZ ;  /* 0x0000000e070f7223 */ /* 0x000fc800000000ff */
[----:B------:R-:W-:-:S04]  /*7ff0*/  FFMA R19, R18, R15, R7 ;  /* 0x0000000f12137223 */ /* 0x000fc80000000007 */
[----:B------:R-:W-:-:S04]  /*8000*/  FFMA R15, R14, R19, R15 ;  /* 0x000000130e0f7223 */ /* 0x000fc8000000000f */
[----:B------:R-:W-:-:S04]  /*8010*/  FFMA R18, R18, R15, R7 ;  /* 0x0000000f12127223 */ /* 0x000fc80000000007 */
[----:B------:R-:W-:-:S05]  /*8020*/  FFMA R7, R14, R18, R15 ;  /* 0x000000120e077223 */ /* 0x000fca000000000f */
[----:B------:R-:W-:-:S04]  /*8030*/  SHF.R.U32.HI R12, RZ, 0x17, R7 ;  /* 0x00000017ff0c7819 */ /* 0x000fc80000011607 */
[----:B------:R-:W-:-:S05]  /*8040*/  LOP3.LUT R12, R12, 0xff, RZ, 0xc0, !PT ;  /* 0x000000ff0c0c7812 */ /* 0x000fca00078ec0ff */
[----:B------:R-:W-:-:S05]  /*8050*/  IMAD.IADD R17, R12, 0x1, R16 ;  /* 0x000000010c117824 */ /* 0x000fca00078e0210 */
[----:B------:R-:W-:-:S04]  /*8060*/  IADD3 R12, PT, PT, R17, -0x1, RZ ;  /* 0xffffffff110c7810 */ /* 0x000fc80007ffe0ff */
[----:B------:R-:W-:-:S13]  /*8070*/  ISETP.GE.U32.AND P0, PT, R12, 0xfe, PT ;  /* 0x000000fe0c00780c */ /* 0x000fda0003f06070 */
[----:B------:R-:W-:Y:S05]  /*8080*/  @!P0 BRA `(.L_x_138) ;  /* 0x0000000000808947 */ /* 0x000fea0003800000 */
[----:B------:R-:W-:-:S13]  /*8090*/  ISETP.GT.AND P0, PT, R17, 0xfe, PT ;  /* 0x000000fe1100780c */ /* 0x000fda0003f04270 */
[----:B------:R-:W-:Y:S05]  /*80a0*/  @P0 BRA `(.L_x_139) ;  /* 0x00000000006c0947 */ /* 0x000fea0003800000 */
[----:B------:R-:W-:-:S13]  /*80b0*/  ISETP.GE.AND P0, PT, R17, 0x1, PT ;  /* 0x000000011100780c */ /* 0x000fda0003f06270 */
[----:B------:R-:W-:Y:S05]  /*80c0*/  @P0 BRA `(.L_x_140) ;  /* 0x0000000000740947 */ /* 0x000fea0003800000 */
[----:B------:R-:W-:Y:S02]  /*80d0*/  ISETP.GE.AND P0, PT, R17, -0x18, PT ;  /* 0xffffffe81100780c */ /* 0x000fe40003f06270 */
[----:B------:R-:W-:-:S11]  /*80e0*/  LOP3.LUT R7, R7, 0x80000000, RZ, 0xc0, !PT ;  /* 0x8000000007077812 */ /* 0x000fd600078ec0ff */
[----:B------:R-:W-:Y:S05]  /*80f0*/  @!P0 BRA `(.L_x_140) ;  /* 0x0000000000688947 */ /* 0x000fea0003800000 */
[-CC-:B------:R-:W-:Y:S01]  /*8100*/  FFMA.RZ R12, R14, R18.reuse, R15.reuse ;  /* 0x000000120e0c7223 */ /* 0x180fe2000000c00f */
[C---:B------:R-:W-:Y:S02]  /*8110*/  ISETP.NE.AND P2, PT, R17.reuse, RZ, PT ;  /* 0x000000ff1100720c */ /* 0x040fe40003f45270 */
[C---:B------:R-:W-:Y:S02]  /*8120*/  ISETP.NE.AND P1, PT, R17.reuse, RZ, PT ;  /* 0x000000ff1100720c */ /* 0x040fe40003f25270 */
[----:B------:R-:W-:Y:S01]  /*8130*/  LOP3.LUT R13, R12, 0x7fffff, RZ, 0xc0, !PT ;  /* 0x007fffff0c0d7812 */ /* 0x000fe200078ec0ff */
[CCC-:B------:R-:W-:Y:S01]  /*8140*/  FFMA.RP R12, R14.reuse, R18.reuse, R15.reuse ;  /* 0x000000120e0c7223 */ /* 0x1c0fe2000000800f */
[----:B------:R-:W-:Y:S01]  /*8150*/  FFMA.RM R15, R14, R18, R15 ;  /* 0x000000120e0f7223 */ /* 0x000fe2000000400f */
[----:B------:R-:W-:Y:S02]  /*8160*/  IADD3 R14, PT, PT, R17, 0x20, RZ ;  /* 0x00000020110e7810 */ /* 0x000fe40007ffe0ff */
[----:B------:R-:W-:-:S02]  /*8170*/  LOP3.LUT R13, R13, 0x800000, RZ, 0xfc, !PT ;  /* 0x008000000d0d7812 */ /* 0x000fc400078efcff */
[----:B------:R-:W-:Y:S02]  /*8180*/  IADD3 R16, PT, PT, -R17, RZ, RZ ;  /* 0x000000ff11107210 */ /* 0x000fe40007ffe1ff */
[----:B------:R-:W-:Y:S02]  /*8190*/  SHF.L.U32 R14, R13, R14, RZ ;  /* 0x0000000e0d0e7219 */ /* 0x000fe400000006ff */
[----:B------:R-:W-:Y:S02]  /*81a0*/  FSETP.NEU.FTZ.AND P0, PT, R12, R15, PT ;  /* 0x0000000f0c00720b */ /* 0x000fe40003f1d000 */
[----:B------:R-:W-:Y:S02]  /*81b0*/  SEL R12, R16, RZ, P2 ;  /* 0x000000ff100c7207 */ /* 0x000fe40001000000 */
[----:B------:R-:W-:Y:S02]  /*81c0*/  ISETP.NE.AND P1, PT, R14, RZ, P1 ;  /* 0x000000ff0e00720c */ /* 0x000fe40000f25270 */
[----:B------:R-:W-:-:S02]  /*81d0*/  SHF.R.U32.HI R12, RZ, R12, R13 ;  /* 0x0000000cff0c7219 */ /* 0x000fc4000001160d */
[----:B------:R-:W-:Y:S02]  /*81e0*/  PLOP3.LUT P0, PT, P0, P1, PT, 0xf8, 0x8f ;  /* 0x00000000008f781c */ /* 0x000fe40000703f70 */
[----:B------:R-:W-:Y:S02]  /*81f0*/  SHF.R.U32.HI R14, RZ, 0x1, R12 ;  /* 0x00000001ff0e7819 */ /* 0x000fe4000001160c */
[----:B------:R-:W-:-:S04]  /*8200*/  SEL R13, RZ, 0x1, !P0 ;  /* 0x00000001ff0d7807 */ /* 0x000fc80004000000 */
[----:B------:R-:W-:-:S04]  /*8210*/  LOP3.LUT R13, R13, 0x1, R14, 0xf8, !PT ;  /* 0x000000010d0d7812 */ /* 0x000fc800078ef80e */
[----:B------:R-:W-:-:S05]  /*8220*/  LOP3.LUT R13, R13, R12, RZ, 0xc0, !PT ;  /* 0x0000000c0d0d7212 */ /* 0x000fca00078ec0ff */
[----:B------:R-:W-:-:S05]  /*8230*/  IMAD.IADD R14, R14, 0x1, R13 ;  /* 0x000000010e0e7824 */ /* 0x000fca00078e020d */
[----:B------:R-:W-:Y:S01]  /*8240*/  LOP3.LUT R7, R14, R7, RZ, 0xfc, !PT ;  /* 0x000000070e077212 */ /* 0x000fe200078efcff */
[----:B------:R-:W-:Y:S06]  /*8250*/  BRA `(.L_x_140) ;  /* 0x0000000000107947 */ /* 0x000fec0003800000 */
.L_x_139:
[----:B------:R-:W-:-:S04]  /*8260*/  LOP3.LUT R7, R7, 0x80000000, RZ, 0xc0, !PT ;  /* 0x8000000007077812 */ /* 0x000fc800078ec0ff */
[----:B------:R-:W-:Y:S01]  /*8270*/  LOP3.LUT R7, R7, 0x7f800000, RZ, 0xfc, !PT ;  /* 0x7f80000007077812 */ /* 0x000fe200078efcff */
[----:B------:R-:W-:Y:S06]  /*8280*/  BRA `(.L_x_140) ;  /* 0x0000000000047947 */ /* 0x000fec0003800000 */
.L_x_138:
[----:B------:R-:W-:-:S07]  /*8290*/  LEA R7, R16, R7, 0x17 ;  /* 0x0000000710077211 */ /* 0x000fce00078eb8ff */
.L_x_140:
[----:B------:R-:W-:Y:S05]  /*82a0*/  BSYNC.RECONVERGENT B3 ;  /* 0x0000000000037941 */ /* 0x000fea0003800200 */
.L_x_137:
[----:B------:R-:W-:Y:S05]  /*82b0*/  BRA `(.L_x_141) ;  /* 0x0000000000207947 */ /* 0x000fea0003800000 */
.L_x_136:
[----:B------:R-:W-:-:S04]  /*82c0*/  LOP3.LUT R7, R14, 0x80000000, R7, 0x48, !PT ;  /* 0x800000000e077812 */ /* 0x000fc800078e4807 */
[----:B------:R-:W-:Y:S01]  /*82d0*/  LOP3.LUT R7, R7, 0x7f800000, RZ, 0xfc, !PT ;  /* 0x7f80000007077812 */ /* 0x000fe200078efcff */
[----:B------:R-:W-:Y:S06]  /*82e0*/  BRA `(.L_x_141) ;  /* 0x0000000000147947 */ /* 0x000fec0003800000 */
.L_x_135:
[----:B------:R-:W-:Y:S01]  /*82f0*/  LOP3.LUT R7, R14, 0x80000000, R7, 0x48, !PT ;  /* 0x800000000e077812 */ /* 0x000fe200078e4807 */
[----:B------:R-:W-:Y:S06]  /*8300*/  BRA `(.L_x_141) ;  /* 0x00000000000c7947 */ /* 0x000fec0003800000 */
.L_x_134:
[----:B------:R-:W0:Y:S01]  /*8310*/  MUFU.RSQ R7, -QNAN ;  /* 0xffc0000000077908 */ /* 0x000e220000001400 */
[----:B------:R-:W-:Y:S05]  /*8320*/  BRA `(.L_x_141) ;  /* 0x0000000000047947 */ /* 0x000fea0003800000 */
.L_x_133:
[----:B------:R-:W-:-:S07]  /*8330*/  FADD.FTZ R7, R0, R23 ;  /* 0x0000001700077221 */ /* 0x000fce0000010000 */
.L_x_141:
[----:B------:R-:W-:Y:S05]  /*8340*/  BSYNC.RECONVERGENT B2 ;  /* 0x0000000000027941 */ /* 0x000fea0003800200 */
.L_x_131:
[----:B------:R-:W-:Y:S01]  /*8350*/  HFMA2 R13, -RZ, RZ, 0, 0 ;  /* 0x00000000ff0d7431 */ /* 0x000fe200000001ff */
[----:B------:R-:W-:-:S04]  /*8360*/  MOV R12, R8 ;  /* 0x00000008000c7202 */ /* 0x000fc80000000f00 */
[----:B0-----:R-:W-:Y:S05]  /*8370*/  RET.REL.NODEC R12 `(_Z8priceGPUPfS_S_ifS_S_S_fiS_S_S_fiP17curandStateXORWOWim) ;  /* 0xffffff7c0c207950 */ /* 0x001fea0003c3ffff */
.L_x_142:
        /* <DEDUP_REMOVED lines=16> */
.L_x_144:


//--------------------- .nv.global.init           --------------------------
	.section	.nv.global.init,"aw",@progbits
	.align	4
.nv.global.init:
	.type		mrg32k3aM1SubSeq,@object
	.size		mrg32k3aM1SubSeq,(mrg32k3aM2SubSeq - mrg32k3aM1SubSeq)
mrg32k3aM1SubSeq:
        /*0000*/ 	.byte	0x0b, 0xcc, 0xee, 0x04, 0x73, 0x29, 0x8b, 0x6f, 0xf6, 0x53, 0x03, 0xf6, 0x23, 0xf6, 0xea, 0xda
        /* <DEDUP_REMOVED lines=125> */
	.type		mrg32k3aM2SubSeq,@object
	.size		mrg32k3aM2SubSeq,(mrg32k3aM1 - mrg32k3aM2SubSeq)
mrg32k3aM2SubSeq:
        /* <DEDUP_REMOVED lines=126> */
	.type		mrg32k3aM1,@object
	.size		mrg32k3aM1,(mrg32k3aM1Seq - mrg32k3aM1)
mrg32k3aM1:
        /* <DEDUP_REMOVED lines=144> */
	.type		mrg32k3aM1Seq,@object
	.size		mrg32k3aM1Seq,(mrg32k3aM2 - mrg32k3aM1Seq)
mrg32k3aM1Seq:
        /* <DEDUP_REMOVED lines=144> */
	.type		mrg32k3aM2,@object
	.size		mrg32k3aM2,(mrg32k3aM2Seq - mrg32k3aM2)
mrg32k3aM2:
        /* <DEDUP_REMOVED lines=144> */
	.type		mrg32k3aM2Seq,@object
	.size		mrg32k3aM2Seq,(precalc_xorwow_matrix - mrg32k3aM2Seq)
mrg32k3aM2Seq:
        /* <DEDUP_REMOVED lines=144> */
	.type		precalc_xorwow_matrix,@object
	.size		precalc_xorwow_matrix,(precalc_xorwow_offset_matrix - precalc_xorwow_matrix)
precalc_xorwow_matrix:
        /* <DEDUP_REMOVED lines=6400> */
	.type		precalc_xorwow_offset_matrix,@object
	.size		precalc_xorwow_offset_matrix,(.L_1 - precalc_xorwow_offset_matrix)
precalc_xorwow_offset_matrix:
        /* <DEDUP_REMOVED lines=6400> */
.L_1:


//--------------------- .nv.shared._Z9block_sumPKfPfm --------------------------
	.section	.nv.shared._Z9block_sumPKfPfm,"aw",@nobits
	.sectionflags	@""
	.align	16
	.zero		1024


//--------------------- .nv.shared.reserved.0     --------------------------
	.section	.nv.shared.reserved.0,"aw",@nobits
	.weak		__nv_reservedSMEM_offset_0_alias
	.size		__nv_reservedSMEM_offset_0_alias, 0, 64
	.other		__nv_reservedSMEM_offset_0_alias,@"STO_CUDA_RESERVED_SHARED STV_DEFAULT"
__nv_reservedSMEM_offset_0_alias:
	.zero		0
	.zero		64


//--------------------- .nv.shared._Z8priceGPUPfS_S_ifS_S_S_fiS_S_S_fiP17curandStateXORWOWim --------------------------
	.section	.nv.shared._Z8priceGPUPfS_S_ifS_S_S_fiS_S_S_fiP17curandStateXORWOWim,"aw",@nobits
	.sectionflags	@""
	.align	16
	.zero		1024


//--------------------- .nv.constant0._Z9block_sumPKfPfm --------------------------
	.section	.nv.constant0._Z9block_sumPKfPfm,"a",@progbits
	.sectionflags	@""
	.align	4
.nv.constant0._Z9block_sumPKfPfm:
	.zero		920


//--------------------- .nv.constant0._Z8priceGPUPfS_S_ifS_S_S_fiS_S_S_fiP17curandStateXORWOWim --------------------------
	.section	.nv.constant0._Z8priceGPUPfS_S_ifS_S_S_fiS_S_S_fiP17curandStateXORWOWim,"a",@progbits
	.sectionflags	@""
	.align	4
.nv.constant0._Z8priceGPUPfS_S_ifS_S_S_fiS_S_S_fiP17curandStateXORWOWim:
	.zero		1016


//--------------------- SYMBOLS --------------------------

	.type		.nv.reservedSmem.offset0,@object
	.size		.nv.reservedSmem.offset0,0x4
	.type		.nv.reservedSmem.cap,@object
	.size		.nv.reservedSmem.cap,0x4
